def attn_fwd(
    Q,
    K,
    V,
    Out,
    Lse,
    sm_scale,
    stride_qz,
    stride_qh,
    stride_qm,
    stride_qk,
    stride_kz,
    stride_kh,
    stride_kn,
    stride_kk,
    stride_vz,
    stride_vh,
    stride_vn,
    stride_vk,
    stride_oz,
    stride_oh,
    stride_om,
    stride_ok,
    seqlen_q,
    seqlen_k,
    BLOCK_M: tl.constexpr,
    BLOCK_N: tl.constexpr,
    HEAD_DIM: tl.constexpr,
    CAUSAL: tl.constexpr,
):
    start_m = tl.program_id(0)
    off_hz = tl.program_id(1)
    q_off = off_hz * stride_qh
    k_off = off_hz * stride_kh
    v_off = off_hz * stride_vh
    offs_m = start_m * BLOCK_M + tl.arange(0, BLOCK_M)
    offs_d = tl.arange(0, HEAD_DIM)
    offs_n = tl.arange(0, BLOCK_N)
    q_ptrs = Q + q_off + offs_m[:, None] * stride_qm + offs_d[None, :] * stride_qk
    k_ptrs = K + k_off + offs_d[:, None] * stride_kk + offs_n[None, :] * stride_kn
    v_ptrs = V + v_off + offs_n[:, None] * stride_vn + offs_d[None, :] * stride_vk
    m_i = tl.full([BLOCK_M], float("-inf"), dtype=tl.float32)
    l_i = tl.zeros([BLOCK_M], dtype=tl.float32) + 1.0
    acc = tl.zeros([BLOCK_M, HEAD_DIM], dtype=tl.float32)
    q = tl.load(q_ptrs)
    acc, l_i, m_i = _attn_fwd_inner(
        acc,
        l_i,
        m_i,
        q,
        k_ptrs,
        v_ptrs,
        sm_scale,
        stride_kn,
        stride_vn,
        start_m,
        seqlen_k,
        BLOCK_M,
        BLOCK_N,
        HEAD_DIM,
        CAUSAL,
    )
    acc = acc / l_i[:, None]
    lse = m_i + tl.math.log2(l_i) / 1.4426950408889634
    o_ptrs = (
        Out
        + off_hz * stride_oh
        + offs_m[:, None] * stride_om
        + offs_d[None, :] * stride_ok
    )
    tl.store(o_ptrs, acc.to(Out.dtype.element_ty))
    tl.store(Lse + off_hz * seqlen_q + offs_m, lse)

# config = {"BLOCK_M": 64, "BLOCK_N": 64, "HEAD_DIM": 32, "arch": "sm_90", "causal": true, "dtype": "fp16", "num_stages": 2, "num_warps": 4}
# arch = sm_90


// ===== COMPILED SASS (sm_90a) =====

	.target	sm_90a

	.elftype	@"ET_EXEC"


//--------------------- .note.nv.tkinfo           --------------------------
	.section	.note.nv.tkinfo,"",@"SHT_NOTE"
	.sectionflags	@"SHF_NOTE_NV_TKINFO"
	.tkinfo
        /*0018*/ 	.word	0x00000002
        /*0030*/ 	.string	""
        /*0030*/ 	.string	"ptxas"
        /*0030*/ 	.string	"Cuda compilation tools, release 13.0, V13.0.88"
        /*0030*/ 	.string	"Build cuda_13.0.r13.0/compiler.36424714_0"
        /*0030*/ 	.string	"-v  -suppress-debug-info  -lineinfo  -arch sm_90a "



//--------------------- .note.nv.cuinfo           --------------------------
	.section	.note.nv.cuinfo,"",@"SHT_NOTE"
	.sectionflags	@"SHF_NOTE_NV_CUINFO"
        /*0018*/ 	.short	0x0002
        /*001a*/ 	.short	0x005a
        /*001c*/ 	.short	0x0082
	.zero		2


//--------------------- .nv.info                  --------------------------
	.section	.nv.info,"",@"SHT_CUDA_INFO"
	.align	4


	//----- nvinfo : EIATTR_REGCOUNT
	.align		4
        /*0000*/ 	.byte	0x04, 0x2f
        /*0002*/ 	.short	(.L_2 - .L_1)
	.align		4
.L_1:
        /*0004*/ 	.word	index@(attn_fwd)
        /*0008*/ 	.word	0x000000a8


	//----- nvinfo : EIATTR_FRAME_SIZE
	.align		4
.L_2:
        /*000c*/ 	.byte	0x04, 0x11
        /*000e*/ 	.short	(.L_4 - .L_3)
	.align		4
.L_3:
        /*0010*/ 	.word	index@(attn_fwd)
        /*0014*/ 	.word	0x00000000


	//----- nvinfo : EIATTR_MIN_STACK_SIZE
	.align		4
.L_4:
        /*0018*/ 	.byte	0x04, 0x12
        /*001a*/ 	.short	(.L_6 - .L_5)
	.align		4
.L_5:
        /*001c*/ 	.word	index@(attn_fwd)
        /*0020*/ 	.word	0x00000000
.L_6:


//--------------------- .nv.compat                --------------------------
	.section	.nv.compat,"",@"SHT_CUDA_COMPAT_INFO"
	.align	4
        /*0000*/ 	.byte	0x02, 0x09, 0x01, 0x00, 0x02, 0x02, 0x04, 0x00, 0x02, 0x05, 0x05, 0x00, 0x03, 0x07, 0x01, 0x01
        /*0010*/ 	.byte	0x02, 0x03, 0x00, 0x00, 0x02, 0x06, 0x01, 0x00, 0x04, 0x0b, 0x08, 0x00, 0x00, 0x00, 0x00, 0x00
        /*0020*/ 	.byte	0x00, 0x00, 0x00, 0x00


//--------------------- .nv.info.attn_fwd         --------------------------
	.section	.nv.info.attn_fwd,"",@"SHT_CUDA_INFO"
	.sectionflags	@""
	.align	4


	//----- nvinfo : EIATTR_CUDA_API_VERSION
	.align		4
        /*0000*/ 	.byte	0x04, 0x37
        /*0002*/ 	.short	(.L_8 - .L_7)
.L_7:
        /*0004*/ 	.word	0x00000082


	//----- nvinfo : EIATTR_KPARAM_INFO
	.align		4
.L_8:
        /*0008*/ 	.byte	0x04, 0x17
        /*000a*/ 	.short	(.L_10 - .L_9)
.L_9:
        /*000c*/ 	.word	0x00000000
        /*0010*/ 	.short	0x0019
        /*0012*/ 	.short	0x0080
        /*0014*/ 	.byte	0x00, 0xf4, 0x21, 0x00


	//----- nvinfo : EIATTR_KPARAM_INFO
	.align		4
.L_10:
        /*0018*/ 	.byte	0x04, 0x17
        /*001a*/ 	.short	(.L_12 - .L_11)
.L_11:
        /*001c*/ 	.word	0x00000000
        /*0020*/ 	.short	0x0018
        /*0022*/ 	.short	0x0078
        /*0024*/ 	.byte	0x00, 0xf4, 0x21, 0x00


	//----- nvinfo : EIATTR_KPARAM_INFO
	.align		4
.L_12:
        /*0028*/ 	.byte	0x04, 0x17
        /*002a*/ 	.short	(.L_14 - .L_13)
.L_13:
        /*002c*/ 	.word	0x00000000
        /*0030*/ 	.short	0x0017
        /*0032*/ 	.short	0x0070
        /*0034*/ 	.byte	0x00, 0xf0, 0x11, 0x00


	//----- nvinfo : EIATTR_KPARAM_INFO
	.align		4
.L_14:
        /*0038*/ 	.byte	0x04, 0x17
        /*003a*/ 	.short	(.L_16 - .L_15)
.L_15:
        /*003c*/ 	.word	0x00000000
        /*0040*/ 	.short	0x0016
        /*0042*/ 	.short	0x006c
        /*0044*/ 	.byte	0x00, 0xf0, 0x11, 0x00


	//----- nvinfo : EIATTR_KPARAM_INFO
	.align		4
.L_16:
        /*0048*/ 	.byte	0x04, 0x17
        /*004a*/ 	.short	(.L_18 - .L_17)
.L_17:
        /*004c*/ 	.word	0x00000000
        /*0050*/ 	.short	0x0015
        /*0052*/ 	.short	0x0068
        /*0054*/ 	.byte	0x00, 0xf0, 0x11, 0x00


	//----- nvinfo : EIATTR_KPARAM_INFO
	.align		4
.L_18:
        /*0058*/ 	.byte	0x04, 0x17
        /*005a*/ 	.short	(.L_20 - .L_19)
.L_19:
        /*005c*/ 	.word	0x00000000
        /*0060*/ 	.short	0x0014
        /*0062*/ 	.short	0x0064
        /*0064*/ 	.byte	0x00, 0xf0, 0x11, 0x00


	//----- nvinfo : EIATTR_KPARAM_INFO
	.align		4
.L_20:
        /*0068*/ 	.byte	0x04, 0x17
        /*006a*/ 	.short	(.L_22 - .L_21)
.L_21:
        /*006c*/ 	.word	0x00000000
        /*0070*/ 	.short	0x0013
        /*0072*/ 	.short	0x0060
        /*0074*/ 	.byte	0x00, 0xf0, 0x11, 0x00


	//----- nvinfo : EIATTR_KPARAM_INFO
	.align		4
.L_22:
        /*0078*/ 	.byte	0x04, 0x17
        /*007a*/ 	.short	(.L_24 - .L_23)
.L_23:
        /*007c*/ 	.word	0x00000000
        /*0080*/ 	.short	0x0012
        /*0082*/ 	.short	0x005c
        /*0084*/ 	.byte	0x00, 0xf0, 0x11, 0x00


	//----- nvinfo : EIATTR_KPARAM_INFO
	.align		4
.L_24:
        /*0088*/ 	.byte	0x04, 0x17
        /*008a*/ 	.short	(.L_26 - .L_25)
.L_25:
        /*008c*/ 	.word	0x00000000
        /*0090*/ 	.short	0x0011
        /*0092*/ 	.short	0x0058
        /*0094*/ 	.byte	0x00, 0xf0, 0x11, 0x00


	//----- nvinfo : EIATTR_KPARAM_INFO
	.align		4
.L_26:
        /*0098*/ 	.byte	0x04, 0x17
        /*009a*/ 	.short	(.L_28 - .L_27)
.L_27:
        /*009c*/ 	.word	0x00000000
        /*00a0*/ 	.short	0x0010
        /*00a2*/ 	.short	0x0054
        /*00a4*/ 	.byte	0x00, 0xf0, 0x11, 0x00


	//----- nvinfo : EIATTR_KPARAM_INFO
	.align		4
.L_28:
        /*00a8*/ 	.byte	0x04, 0x17
        /*00aa*/ 	.short	(.L_30 - .L_29)
.L_29:
        /*00ac*/ 	.word	0x00000000
        /*00b0*/ 	.short	0x000f
        /*00b2*/ 	.short	0x0050
        /*00b4*/ 	.byte	0x00, 0xf0, 0x11, 0x00


	//----- nvinfo : EIATTR_KPARAM_INFO
	.align		4
.L_30:
        /*00b8*/ 	.byte	0x04, 0x17
        /*00ba*/ 	.short	(.L_32 - .L_31)
.L_31:
        /*00bc*/ 	.word	0x00000000
        /*00c0*/ 	.short	0x000e
        /*00c2*/ 	.short	0x004c
        /*00c4*/ 	.byte	0x00, 0xf0, 0x11, 0x00


	//----- nvinfo : EIATTR_KPARAM_INFO
	.align		4
.L_32:
        /*00c8*/ 	.byte	0x04, 0x17
        /*00ca*/ 	.short	(.L_34 - .L_33)
.L_33:
        /*00cc*/ 	.word	0x00000000
        /*00d0*/ 	.short	0x000d
        /*00d2*/ 	.short	0x0048
        /*00d4*/ 	.byte	0x00, 0xf0, 0x11, 0x00


	//----- nvinfo : EIATTR_KPARAM_INFO
	.align		4
.L_34:
        /*00d8*/ 	.byte	0x04, 0x17
        /*00da*/ 	.short	(.L_36 - .L_35)
.L_35:
        /*00dc*/ 	.word	0x00000000
        /*00e0*/ 	.short	0x000c
        /*00e2*/ 	.short	0x0044
        /*00e4*/ 	.byte	0x00, 0xf0, 0x11, 0x00


	//----- nvinfo : EIATTR_KPARAM_INFO
	.align		4
.L_36:
        /*00e8*/ 	.byte	0x04, 0x17
        /*00ea*/ 	.short	(.L_38 - .L_37)
.L_37:
        /*00ec*/ 	.word	0x00000000
        /*00f0*/ 	.short	0x000b
        /*00f2*/ 	.short	0x0040
        /*00f4*/ 	.byte	0x00, 0xf0, 0x11, 0x00


	//----- nvinfo : EIATTR_KPARAM_INFO
	.align		4
.L_38:
        /*00f8*/ 	.byte	0x04, 0x17
        /*00fa*/ 	.short	(.L_40 - .L_39)
.L_39:
        /*00fc*/ 	.word	0x00000000
        /*0100*/ 	.short	0x000a
        /*0102*/ 	.short	0x003c
        /*0104*/ 	.byte	0x00, 0xf0, 0x11, 0x00


	//----- nvinfo : EIATTR_KPARAM_INFO
	.align		4
.L_40:
        /*0108*/ 	.byte	0x04, 0x17
        /*010a*/ 	.short	(.L_42 - .L_41)
.L_41:
        /*010c*/ 	.word	0x00000000
        /*0110*/ 	.short	0x0009
        /*0112*/ 	.short	0x0038
        /*0114*/ 	.byte	0x00, 0xf0, 0x11, 0x00


	//----- nvinfo : EIATTR_KPARAM_INFO
	.align		4
.L_42:
        /*0118*/ 	.byte	0x04, 0x17
        /*011a*/ 	.short	(.L_44 - .L_43)
.L_43:
        /*011c*/ 	.word	0x00000000
        /*0120*/ 	.short	0x0008
        /*0122*/ 	.short	0x0034
        /*0124*/ 	.byte	0x00, 0xf0, 0x11, 0x00


	//----- nvinfo : EIATTR_KPARAM_INFO
	.align		4
.L_44:
        /*0128*/ 	.byte	0x04, 0x17
        /*012a*/ 	.short	(.L_46 - .L_45)
.L_45:
        /*012c*/ 	.word	0x00000000
        /*0130*/ 	.short	0x0007
        /*0132*/ 	.short	0x0030
        /*0134*/ 	.byte	0x00, 0xf0, 0x11, 0x00


	//----- nvinfo : EIATTR_KPARAM_INFO
	.align		4
.L_46:
        /*0138*/ 	.byte	0x04, 0x17
        /*013a*/ 	.short	(.L_48 - .L_47)
.L_47:
        /*013c*/ 	.word	0x00000000
        /*0140*/ 	.short	0x0006
        /*0142*/ 	.short	0x002c
        /*0144*/ 	.byte	0x00, 0xf0, 0x11, 0x00


	//----- nvinfo : EIATTR_KPARAM_INFO
	.align		4
.L_48:
        /*0148*/ 	.byte	0x04, 0x17
        /*014a*/ 	.short	(.L_50 - .L_49)
.L_49:
        /*014c*/ 	.word	0x00000000
        /*0150*/ 	.short	0x0005
        /*0152*/ 	.short	0x0028
        /*0154*/ 	.byte	0x00, 0xf0, 0x11, 0x00


	//----- nvinfo : EIATTR_KPARAM_INFO
	.align		4
.L_50:
        /*0158*/ 	.byte	0x04, 0x17
        /*015a*/ 	.short	(.L_52 - .L_51)
.L_51:
        /*015c*/ 	.word	0x00000000
        /*0160*/ 	.short	0x0004
        /*0162*/ 	.short	0x0020
        /*0164*/ 	.byte	0x00, 0xf4, 0x21, 0x00


	//----- nvinfo : EIATTR_KPARAM_INFO
	.align		4
.L_52:
        /*0168*/ 	.byte	0x04, 0x17
        /*016a*/ 	.short	(.L_54 - .L_53)
.L_53:
        /*016c*/ 	.word	0x00000000
        /*0170*/ 	.short	0x0003
        /*0172*/ 	.short	0x0018
        /*0174*/ 	.byte	0x00, 0xf4, 0x21, 0x00


	//----- nvinfo : EIATTR_KPARAM_INFO
	.align		4
.L_54:
        /*0178*/ 	.byte	0x04, 0x17
        /*017a*/ 	.short	(.L_56 - .L_55)
.L_55:
        /*017c*/ 	.word	0x00000000
        /*0180*/ 	.short	0x0002
        /*0182*/ 	.short	0x0010
        /*0184*/ 	.byte	0x00, 0xf4, 0x21, 0x00


	//----- nvinfo : EIATTR_KPARAM_INFO
	.align		4
.L_56:
        /*0188*/ 	.byte	0x04, 0x17
        /*018a*/ 	.short	(.L_58 - .L_57)
.L_57:
        /*018c*/ 	.word	0x00000000
        /*0190*/ 	.short	0x0001
        /*0192*/ 	.short	0x0008
        /*0194*/ 	.byte	0x00, 0xf4, 0x21, 0x00


	//----- nvinfo : EIATTR_KPARAM_INFO
	.align		4
.L_58:
        /*0198*/ 	.byte	0x04, 0x17
        /*019a*/ 	.short	(.L_60 - .L_59)
.L_59:
        /*019c*/ 	.word	0x00000000
        /*01a0*/ 	.short	0x0000
        /*01a2*/ 	.short	0x0000
        /*01a4*/ 	.byte	0x00, 0xf4, 0x21, 0x00


	//----- nvinfo : EIATTR_SPARSE_MMA_MASK
	.align		4
.L_60:
        /*01a8*/ 	.byte	0x03, 0x50
        /*01aa*/ 	.short	0x0000


	//----- nvinfo : EIATTR_MAXREG_COUNT
	.align		4
        /*01ac*/ 	.byte	0x03, 0x1b
        /*01ae*/ 	.short	0x00ff


	//----- nvinfo : EIATTR_NUM_BARRIERS
	.align		4
        /*01b0*/ 	.byte	0x02, 0x4c
        /*01b2*/ 	.byte	0x01
	.zero		1


	//----- nvinfo : EIATTR_MERCURY_ISA_VERSION
	.align		4
        /*01b4*/ 	.byte	0x03, 0x5f
        /*01b6*/ 	.short	0x0101


	//----- nvinfo : EIATTR_COOP_GROUP_MASK_REGIDS
	.align		4
        /*01b8*/ 	.byte	0x04, 0x29
        /*01ba*/ 	.short	(.L_62 - .L_61)


	//   ....[0]....
.L_61:
        /*01bc*/ 	.word	0xffffffff


	//   ....[1]....
        /*01c0*/ 	.word	0xffffffff


	//   ....[2]....
        /*01c4*/ 	.word	0xffffffff


	//   ....[3]....
        /*01c8*/ 	.word	0xffffffff


	//   ....[4]....
        /*01cc*/ 	.word	0xffffffff


	//   ....[5]....
        /*01d0*/ 	.word	0xffffffff


	//   ....[6]....
        /*01d4*/ 	.word	0xffffffff


	//   ....[7]....
        /*01d8*/ 	.word	0xffffffff


	//----- nvinfo : EIATTR_COOP_GROUP_INSTR_OFFSETS
	.align		4
.L_62:
        /*01dc*/ 	.byte	0x04, 0x28
        /*01de*/ 	.short	(.L_64 - .L_63)


	//   ....[0]....
.L_63:
        /*01e0*/ 	.word	0x00001f20


	//   ....[1]....
        /*01e4*/ 	.word	0x00001ff0


	//   ....[2]....
        /*01e8*/ 	.word	0x000023c0


	//   ....[3]....
        /*01ec*/ 	.word	0x000023e0


	//   ....[4]....
        /*01f0*/ 	.word	0x00002f90


	//   ....[5]....
        /*01f4*/ 	.word	0x00002fa0


	//   ....[6]....
        /*01f8*/ 	.word	0x00002ff0


	//   ....[7]....
        /*01fc*/ 	.word	0x00003010


	//----- nvinfo : EIATTR_EXIT_INSTR_OFFSETS
	.align		4
.L_64:
        /*0200*/ 	.byte	0x04, 0x1c
        /*0202*/ 	.short	(.L_66 - .L_65)


	//   ....[0]....
.L_65:
        /*0204*/ 	.word	0x00004180


	//   ....[1]....
        /*0208*/ 	.word	0x000041b0


	//----- nvinfo : EIATTR_REQNTID
	.align		4
.L_66:
        /*020c*/ 	.byte	0x04, 0x10
        /*020e*/ 	.short	(.L_68 - .L_67)
.L_67:
        /*0210*/ 	.word	0x00000080
        /*0214*/ 	.word	0x00000001
        /*0218*/ 	.word	0x00000001


	//----- nvinfo : EIATTR_CBANK_PARAM_SIZE
	.align		4
.L_68:
        /*021c*/ 	.byte	0x03, 0x19
        /*021e*/ 	.short	0x0088


	//----- nvinfo : EIATTR_PARAM_CBANK
	.align		4
        /*0220*/ 	.byte	0x04, 0x0a
        /*0222*/ 	.short	(.L_70 - .L_69)
	.align		4
.L_69:
        /*0224*/ 	.word	index@(.nv.constant0.attn_fwd)
        /*0228*/ 	.short	0x0210
        /*022a*/ 	.short	0x0088


	//----- nvinfo : EIATTR_SW_WAR
	.align		4
.L_70:
        /*022c*/ 	.byte	0x04, 0x36
        /*022e*/ 	.short	(.L_72 - .L_71)
.L_71:
        /*0230*/ 	.word	0x00000008
.L_72:


//--------------------- .nv.callgraph             --------------------------
	.section	.nv.callgraph,"",@"SHT_CUDA_CALLGRAPH"
	.align	4
	.sectionentsize	8
	.align		4
        /*0000*/ 	.word	0x00000000
	.align		4
        /*0004*/ 	.word	0xffffffff
	.align		4
        /*0008*/ 	.word	0x00000000
	.align		4
        /*000c*/ 	.word	0xfffffffe
	.align		4
        /*0010*/ 	.word	0x00000000
	.align		4
        /*0014*/ 	.word	0xfffffffd
	.align		4
        /*0018*/ 	.word	0x00000000
	.align		4
        /*001c*/ 	.word	0xfffffffc


//--------------------- .nv.constant4             --------------------------
	.section	.nv.constant4,"a",@progbits
	.align	8
	.align		8
.nv.constant4:
        /*0000*/ 	.dword	_$_str


//--------------------- .text.attn_fwd            --------------------------
	.section	.text.attn_fwd,"ax",@progbits
	.align	128
        .global         attn_fwd
        .type           attn_fwd,@function
        .size           attn_fwd,(.L_x_3 - attn_fwd)
        .other          attn_fwd,@"STO_CUDA_ENTRY STV_DEFAULT"
attn_fwd:
.text.attn_fwd:
[----:B------:R-:W-:Y:S01]  /*0000*/  LDC R1, c[0x0][0x28] ;  /* 0x00000a00ff017b82 */ /* 0x000fe20000000800 */
[----:B------:R-:W0:Y:S07]  /*0010*/  S2R R19, SR_CTAID.X ;  /* 0x0000000000137919 */ /* 0x000e2e0000002500 */
[----:B------:R-:W1:Y:S01]  /*0020*/  S2UR UR10, SR_CTAID.Y ;  /* 0x00000000000a79c3 */ /* 0x000e620000002600 */
[----:B------:R-:W-:Y:S01]  /*0030*/  ULDC.64 UR4, c[0x0][0x240] ;  /* 0x0000900000047ab9 */ /* 0x000fe20000000a00 */
[----:B------:R-:W-:Y:S01]  /*0040*/  ULDC.64 UR18, c[0x0][0x208] ;  /* 0x0000820000127ab9 */ /* 0x000fe20000000a00 */
[----:B------:R-:W2:Y:S05]  /*0050*/  S2R R0, SR_TID.X ;  /* 0x0000000000007919 */ /* 0x000eaa0000002100 */
[----:B------:R-:W3:Y:S08]  /*0060*/  LDC R36, c[0x0][0x248] ;  /* 0x00009200ff247b82 */ /* 0x000ef00000000800 */
[----:B------:R-:W4:Y:S01]  /*0070*/  LDC.64 R32, c[0x0][0x210] ;  /* 0x00008400ff207b82 */ /* 0x000f220000000a00 */
[----:B-1----:R-:W-:-:S04]  /*0080*/  UIMAD UR4, UR10, UR4, URZ ;  /* 0x000000040a0472a4 */ /* 0x002fc8000f8e023f */
[----:B------:R-:W-:Y:S01]  /*0090*/  USHF.L.U32 UR6, UR4, 0x1, URZ ;  /* 0x0000000104067899 */ /* 0x000fe2000800063f */
[----:B0-----:R-:W-:Y:S01]  /*00a0*/  IMAD.SHL.U32 R19, R19, 0x40, RZ ;  /* 0x0000004013137824 */ /* 0x001fe200078e00ff */
[----:B--2---:R-:W-:-:S04]  /*00b0*/  SHF.R.U32.HI R18, RZ, 0x6, R0 ;  /* 0x00000006ff127819 */ /* 0x004fc80000011600 */
[----:B------:R-:W-:Y:S02]  /*00c0*/  LOP3.LUT R2, R19, 0x3f, R0, 0xf8, !PT ;  /* 0x0000003f13027812 */ /* 0x000fe400078ef800 */
[----:B------:R-:W-:-:S03]  /*00d0*/  SGXT.U32 R18, R18, 0x1 ;  /* 0x000000011212781a */ /* 0x000fc60000000000 */
[----:B------:R-:W-:Y:S01]  /*00e0*/  IMAD R3, R2, UR5, RZ ;  /* 0x0000000502037c24 */ /* 0x000fe2000f8e02ff */
[----:B------:R-:W-:Y:S01]  /*00f0*/  UIMAD.WIDE UR4, UR4, 0x2, URZ ;  /* 0x00000002040478a5 */ /* 0x000fe2000f8e023f */
[----:B---3--:R-:W-:Y:S02]  /*0100*/  IMAD R7, R18, R36, RZ ;  /* 0x0000002412077224 */ /* 0x008fe400078e02ff */
[C---:B------:R-:W-:Y:S02]  /*0110*/  IMAD.SHL.U32 R5, R3.reuse, 0x2, RZ ;  /* 0x0000000203057824 */ /* 0x040fe400078e00ff */
[----:B------:R-:W-:-:S03]  /*0120*/  IMAD.HI R4, R3, 0x2, RZ ;  /* 0x0000000203047827 */ /* 0x000fc600078e02ff */
[----:B----4-:R-:W-:Y:S01]  /*0130*/  IADD3 R32, P0, P1, R5, UR6, R32 ;  /* 0x0000000605207c10 */ /* 0x010fe2000f91e020 */
[----:B------:R-:W-:-:S03]  /*0140*/  IMAD R3, R36, 0x2, R7 ;  /* 0x0000000224037824 */ /* 0x000fc600078e0207 */
[----:B------:R-:W-:Y:S01]  /*0150*/  IADD3.X R34, R4, UR5, R33, P0, P1 ;  /* 0x0000000504227c10 */ /* 0x000fe200087e2421 */
[C---:B------:R-:W-:Y:S01]  /*0160*/  IMAD R9, R36.reuse, 0x2, R3 ;  /* 0x0000000224097824 */ /* 0x040fe200078e0203 */
[-C--:B------:R-:W-:Y:S02]  /*0170*/  LEA R4, P0, R7, R32.reuse, 0x1 ;  /* 0x0000002007047211 */ /* 0x080fe400078008ff */
[----:B------:R-:W-:Y:S01]  /*0180*/  LEA R6, P1, R3, R32, 0x1 ;  /* 0x0000002003067211 */ /* 0x000fe200078208ff */
[C---:B------:R-:W-:Y:S01]  /*0190*/  IMAD R11, R36.reuse, 0x2, R9 ;  /* 0x00000002240b7824 */ /* 0x040fe200078e0209 */
[-C--:B------:R-:W-:Y:S02]  /*01a0*/  LEA.HI.X.SX32 R5, R7, R34.reuse, 0x1, P0 ;  /* 0x0000002207057211 */ /* 0x080fe400000f0eff */
[----:B------:R-:W-:Y:S01]  /*01b0*/  LEA.HI.X.SX32 R7, R3, R34, 0x1, P1 ;  /* 0x0000002203077211 */ /* 0x000fe200008f0eff */
[C---:B------:R-:W-:Y:S01]  /*01c0*/  IMAD R3, R36.reuse, 0x2, R11 ;  /* 0x0000000224037824 */ /* 0x040fe200078e020b */
[-C--:B------:R-:W-:Y:S01]  /*01d0*/  LEA R8, P0, R9, R32.reuse, 0x1 ;  /* 0x0000002009087211 */ /* 0x080fe200078008ff */
[----:B------:R0:W2:Y:S02]  /*01e0*/  LDG.E.U16 R22, desc[UR18][R4.64] ;  /* 0x0000001204167981 */ /* 0x0000a4000c1e1500 */
[----:B------:R-:W-:Y:S01]  /*01f0*/  IMAD R14, R36, 0x2, R3 ;  /* 0x00000002240e7824 */ /* 0x000fe200078e0203 */
[----:B------:R-:W-:Y:S01]  /*0200*/  LEA R12, P1, R3, R32, 0x1 ;  /* 0x00000020030c7211 */ /* 0x000fe200078208ff */
[----:B------:R1:W3:Y:S01]  /*0210*/  LDG.E.U16 R23, desc[UR18][R6.64] ;  /* 0x0000001206177981 */ /* 0x0002e2000c1e1500 */
[----:B------:R-:W-:-:S02]  /*0220*/  LEA.HI.X.SX32 R9, R9, R34, 0x1, P0 ;  /* 0x0000002209097211 */ /* 0x000fc400000f0eff */
[----:B------:R-:W-:Y:S02]  /*0230*/  LEA R10, P0, R11, R32, 0x1 ;  /* 0x000000200b0a7211 */ /* 0x000fe400078008ff */
[-C--:B------:R-:W-:Y:S01]  /*0240*/  LEA.HI.X.SX32 R13, R3, R34.reuse, 0x1, P1 ;  /* 0x00000022030d7211 */ /* 0x080fe200008f0eff */
[----:B------:R-:W-:Y:S01]  /*0250*/  IMAD R3, R36, 0x2, R14 ;  /* 0x0000000224037824 */ /* 0x000fe200078e020e */
[----:B------:R-:W-:Y:S01]  /*0260*/  LEA.HI.X.SX32 R11, R11, R34, 0x1, P0 ;  /* 0x000000220b0b7211 */ /* 0x000fe200000f0eff */
[----:B------:R4:W5:Y:S01]  /*0270*/  LDG.E.U16 R24, desc[UR18][R8.64] ;  /* 0x0000001208187981 */ /* 0x000962000c1e1500 */
[----:B0-----:R-:W-:Y:S01]  /*0280*/  LEA R4, P0, R14, R32, 0x1 ;  /* 0x000000200e047211 */ /* 0x001fe200078008ff */
[----:B------:R-:W-:Y:S02]  /*0290*/  IMAD R15, R36, 0x2, R3 ;  /* 0x00000002240f7824 */ /* 0x000fe400078e0203 */
[----:B------:R0:W3:Y:S01]  /*02a0*/  LDG.E.U16 R26, desc[UR18][R12.64] ;  /* 0x000000120c1a7981 */ /* 0x0000e2000c1e1500 */
[----:B------:R-:W-:Y:S01]  /*02b0*/  LEA.HI.X.SX32 R5, R14, R34, 0x1, P0 ;  /* 0x000000220e057211 */ /* 0x000fe200000f0eff */
[C---:B------:R-:W-:Y:S01]  /*02c0*/  IMAD R14, R36.reuse, 0x2, R15 ;  /* 0x00000002240e7824 */ /* 0x040fe200078e020f */
[C---:B-1----:R-:W-:Y:S01]  /*02d0*/  LEA R6, P0, R3.reuse, R32, 0x1 ;  /* 0x0000002003067211 */ /* 0x042fe200078008ff */
[----:B------:R1:W5:Y:S03]  /*02e0*/  LDG.E.U16 R25, desc[UR18][R10.64] ;  /* 0x000000120a197981 */ /* 0x000366000c1e1500 */
[----:B------:R-:W-:Y:S01]  /*02f0*/  LEA.HI.X.SX32 R7, R3, R34, 0x1, P0 ;  /* 0x0000002203077211 */ /* 0x000fe200000f0eff */
[C---:B------:R-:W-:Y:S01]  /*0300*/  IMAD R3, R36.reuse, 0x2, R14 ;  /* 0x0000000224037824 */ /* 0x040fe200078e020e */
[C---:B----4-:R-:W-:Y:S01]  /*0310*/  LEA R8, P0, R15.reuse, R32, 0x1 ;  /* 0x000000200f087211 */ /* 0x050fe200078008ff */
[----:B------:R-:W4:Y:S02]  /*0320*/  LDG.E.U16 R27, desc[UR18][R4.64] ;  /* 0x00000012041b7981 */ /* 0x000f24000c1e1500 */
[C---:B------:R-:W-:Y:S01]  /*0330*/  IMAD R20, R36.reuse, 0x2, R3 ;  /* 0x0000000224147824 */ /* 0x040fe200078e0203 */
[----:B------:R-:W-:Y:S01]  /*0340*/  LEA.HI.X.SX32 R9, R15, R34, 0x1, P0 ;  /* 0x000000220f097211 */ /* 0x000fe200000f0eff */
[----:B------:R1:W5:Y:S02]  /*0350*/  LDG.E.U16 R28, desc[UR18][R6.64] ;  /* 0x00000012061c7981 */ /* 0x000364000c1e1500 */
[----:B------:R-:W-:Y:S01]  /*0360*/  IMAD R21, R36, 0x2, R20 ;  /* 0x0000000224157824 */ /* 0x000fe200078e0214 */
[CC--:B0-----:R-:W-:Y:S01]  /*0370*/  LEA R12, P0, R3.reuse, R32.reuse, 0x1 ;  /* 0x00000020030c7211 */ /* 0x0c1fe200078008ff */
[----:B------:R0:W5:Y:S01]  /*0380*/  LDG.E.U16 R29, desc[UR18][R8.64] ;  /* 0x00000012081d7981 */ /* 0x000162000c1e1500 */
[----:B-1----:R-:W-:Y:S01]  /*0390*/  LEA R10, P1, R14, R32, 0x1 ;  /* 0x000000200e0a7211 */ /* 0x002fe200078208ff */
[----:B------:R-:W-:Y:S01]  /*03a0*/  IMAD R15, R36, 0x2, R21 ;  /* 0x00000002240f7824 */ /* 0x000fe200078e0215 */
[----:B------:R-:W-:-:S02]  /*03b0*/  LEA.HI.X.SX32 R13, R3, R34, 0x1, P0 ;  /* 0x00000022030d7211 */ /* 0x000fc400000f0eff */
[----:B------:R-:W-:Y:S01]  /*03c0*/  LEA.HI.X.SX32 R11, R14, R34, 0x1, P1 ;  /* 0x000000220e0b7211 */ /* 0x000fe200008f0eff */
[C---:B------:R-:W-:Y:S01]  /*03d0*/  IMAD R3, R36.reuse, 0x2, R15 ;  /* 0x0000000224037824 */ /* 0x040fe200078e020f */
[C---:B------:R-:W-:Y:S02]  /*03e0*/  LEA R14, P0, R15.reuse, R32, 0x1 ;  /* 0x000000200f0e7211 */ /* 0x040fe400078008ff */
[----:B------:R-:W5:Y:S01]  /*03f0*/  LDG.E.U16 R13, desc[UR18][R12.64] ;  /* 0x000000120c0d7981 */ /* 0x000f62000c1e1500 */
[----:B------:R-:W-:Y:S01]  /*0400*/  IMAD R7, R36, 0x2, R3 ;  /* 0x0000000224077824 */ /* 0x000fe200078e0203 */
[----:B------:R-:W-:Y:S02]  /*0410*/  LEA.HI.X.SX32 R15, R15, R34, 0x1, P0 ;  /* 0x000000220f0f7211 */ /* 0x000fe400000f0eff */
[-C--:B------:R-:W-:Y:S01]  /*0420*/  LEA R16, P1, R3, R32.reuse, 0x1 ;  /* 0x0000002003107211 */ /* 0x080fe200078208ff */
[----:B------:R1:W4:Y:S01]  /*0430*/  LDG.E.U16 R30, desc[UR18][R10.64] ;  /* 0x000000120a1e7981 */ /* 0x000322000c1e1500 */
[----:B------:R-:W-:-:S02]  /*0440*/  LEA R4, P0, R20, R32, 0x1 ;  /* 0x0000002014047211 */ /* 0x000fc400078008ff */
[-C--:B------:R-:W-:Y:S01]  /*0450*/  LEA.HI.X.SX32 R17, R3, R34.reuse, 0x1, P1 ;  /* 0x0000002203117211 */ /* 0x080fe200008f0eff */
[----:B------:R-:W5:Y:S01]  /*0460*/  LDG.E.U16 R14, desc[UR18][R14.64] ;  /* 0x000000120e0e7981 */ /* 0x000f62000c1e1500 */
[----:B------:R-:W-:Y:S02]  /*0470*/  LEA.HI.X.SX32 R5, R20, R34, 0x1, P0 ;  /* 0x0000002214057211 */ /* 0x000fe400000f0eff */
[-C--:B0-----:R-:W-:Y:S02]  /*0480*/  LEA R8, P1, R7, R32.reuse, 0x1 ;  /* 0x0000002007087211 */ /* 0x081fe400078208ff */
[----:B------:R-:W-:Y:S01]  /*0490*/  LEA R6, P0, R21, R32, 0x1 ;  /* 0x0000002015067211 */ /* 0x000fe200078008ff */
[----:B------:R-:W-:Y:S01]  /*04a0*/  IMAD R3, R36, 0x2, R7 ;  /* 0x0000000224037824 */ /* 0x000fe200078e0207 */
[-C--:B------:R-:W-:Y:S01]  /*04b0*/  LEA.HI.X.SX32 R9, R7, R34.reuse, 0x1, P1 ;  /* 0x0000002207097211 */ /* 0x080fe200008f0eff */
[----:B------:R-:W5:Y:S01]  /*04c0*/  LDG.E.U16 R17, desc[UR18][R16.64] ;  /* 0x0000001210117981 */ /* 0x000f62000c1e1500 */
[----:B------:R-:W-:-:S03]  /*04d0*/  LEA.HI.X.SX32 R7, R21, R34, 0x1, P0 ;  /* 0x0000002215077211 */ /* 0x000fc600000f0eff */
[----:B------:R0:W5:Y:S04]  /*04e0*/  LDG.E.U16 R20, desc[UR18][R4.64] ;  /* 0x0000001204147981 */ /* 0x000168000c1e1500 */
[----:B------:R-:W5:Y:S04]  /*04f0*/  LDG.E.U16 R8, desc[UR18][R8.64] ;  /* 0x0000001208087981 */ /* 0x000f68000c1e1500 */
[----:B------:R0:W5:Y:S01]  /*0500*/  LDG.E.U16 R7, desc[UR18][R6.64] ;  /* 0x0000001206077981 */ /* 0x000162000c1e1500 */
[----:B-1----:R-:W-:-:S04]  /*0510*/  LEA R10, P1, R3, R32, 0x1 ;  /* 0x00000020030a7211 */ /* 0x002fc800078208ff */
[----:B------:R-:W-:-:S05]  /*0520*/  LEA.HI.X.SX32 R11, R3, R34, 0x1, P1 ;  /* 0x00000022030b7211 */ /* 0x000fca00008f0eff */
[----:B------:R1:W5:Y:S01]  /*0530*/  LDG.E.U16 R15, desc[UR18][R10.64] ;  /* 0x000000120a0f7981 */ /* 0x000362000c1e1500 */
[----:B------:R-:W1:Y:S01]  /*0540*/  S2UR UR11, SR_CgaCtaId ;  /* 0x00000000000b79c3 */ /* 0x000e620000008800 */
[----:B------:R-:W-:Y:S02]  /*0550*/  LOP3.LUT R12, R0, 0x3f, RZ, 0xc0, !PT ;  /* 0x0000003f000c7812 */ /* 0x000fe400078ec0ff */
[----:B------:R-:W-:Y:S01]  /*0560*/  SHF.R.S32.HI R3, RZ, 0x6, R0 ;  /* 0x00000006ff037819 */ /* 0x000fe20000011400 */
[----:B------:R-:W-:Y:S02]  /*0570*/  UMOV UR4, 0x400 ;  /* 0x0000040000047882 */ /* 0x000fe40000000000 */
[----:B0-----:R-:W-:Y:S01]  /*0580*/  IMAD.SHL.U32 R4, R12, 0x2, RZ ;  /* 0x000000020c047824 */ /* 0x001fe200078e00ff */
[----:B------:R-:W-:-:S04]  /*0590*/  SGXT R3, R3, 0x1 ;  /* 0x000000010303781a */ /* 0x000fc80000000200 */
[----:B------:R-:W-:-:S04]  /*05a0*/  LOP3.LUT R3, R4, 0x90, R3, 0x78, !PT ;  /* 0x0000009004037812 */ /* 0x000fc800078e7803 */
[C---:B------:R-:W-:Y:S02]  /*05b0*/  LOP3.LUT R4, R3.reuse, 0x20, RZ, 0x3c, !PT ;  /* 0x0000002003047812 */ /* 0x040fe400078e3cff */
[C---:B------:R-:W-:Y:S01]  /*05c0*/  LOP3.LUT R5, R3.reuse, 0x40, RZ, 0x3c, !PT ;  /* 0x0000004003057812 */ /* 0x040fe200078e3cff */
[----:B-1----:R-:W-:Y:S01]  /*05d0*/  ULEA UR11, UR11, UR4, 0x18 ;  /* 0x000000040b0b7291 */ /* 0x002fe2000f8ec03f */
[----:B------:R-:W-:Y:S01]  /*05e0*/  LOP3.LUT R6, R3, 0x60, RZ, 0x3c, !PT ;  /* 0x0000006003067812 */ /* 0x000fe200078e3cff */
[----:B------:R-:W-:Y:S01]  /*05f0*/  IMAD.MOV.U32 R90, RZ, RZ, -0x800000 ;  /* 0xff800000ff5a7424 */ /* 0x000fe200078e00ff */
[----:B------:R-:W-:Y:S01]  /*0600*/  CS2R R56, SRZ ;  /* 0x0000000000387805 */ /* 0x000fe2000001ff00 */
[----:B------:R-:W-:Y:S01]  /*0610*/  IMAD.MOV.U32 R11, RZ, RZ, 0x3f800000 ;  /* 0x3f800000ff0b7424 */ /* 0x000fe200078e00ff */
[----:B------:R-:W-:Y:S01]  /*0620*/  CS2R R58, SRZ ;  /* 0x00000000003a7805 */ /* 0x000fe2000001ff00 */
[----:B------:R-:W-:Y:S01]  /*0630*/  IMAD.MOV.U32 R41, RZ, RZ, -0x800000 ;  /* 0xff800000ff297424 */ /* 0x000fe200078e00ff */
[----:B------:R-:W-:-:S02]  /*0640*/  CS2R R60, SRZ ;  /* 0x00000000003c7805 */ /* 0x000fc4000001ff00 */
[----:B------:R-:W-:Y:S02]  /*0650*/  CS2R R62, SRZ ;  /* 0x00000000003e7805 */ /* 0x000fe4000001ff00 */
[----:B------:R-:W-:Y:S02]  /*0660*/  CS2R R64, SRZ ;  /* 0x0000000000407805 */ /* 0x000fe4000001ff00 */
[----:B------:R-:W-:Y:S02]  /*0670*/  CS2R R66, SRZ ;  /* 0x0000000000427805 */ /* 0x000fe4000001ff00 */
[----:B------:R-:W-:Y:S02]  /*0680*/  CS2R R68, SRZ ;  /* 0x0000000000447805 */ /* 0x000fe4000001ff00 */
[----:B------:R-:W-:Y:S01]  /*0690*/  CS2R R70, SRZ ;  /* 0x0000000000467805 */ /* 0x000fe2000001ff00 */
[----:B--2---:R-:W-:Y:S04]  /*06a0*/  STS.U16 [R3+UR11], R22 ;  /* 0x0000001603007988 */ /* 0x004fe8000800040b */
[----:B---3--:R-:W-:Y:S04]  /*06b0*/  STS.U16 [R3+UR11+0x400], R26 ;  /* 0x0004001a03007988 */ /* 0x008fe8000800040b */
[----:B----4-:R-:W-:Y:S04]  /*06c0*/  STS.U16 [R3+UR11+0x800], R30 ;  /* 0x0008001e03007988 */ /* 0x010fe8000800040b */
[----:B-----5:R-:W-:Y:S04]  /*06d0*/  STS.U16 [R3+UR11+0xc00], R14 ;  /* 0x000c000e03007988 */ /* 0x020fe8000800040b */
[----:B------:R-:W-:Y:S04]  /*06e0*/  STS.U16 [R4+UR11+0x100], R23 ;  /* 0x0001001704007988 */ /* 0x000fe8000800040b */
[----:B------:R-:W-:Y:S04]  /*06f0*/  STS.U16 [R4+UR11+0x500], R27 ;  /* 0x0005001b04007988 */ /* 0x000fe8000800040b */
[----:B------:R-:W-:Y:S04]  /*0700*/  STS.U16 [R4+UR11+0x900], R13 ;  /* 0x0009000d04007988 */ /* 0x000fe8000800040b */
[----:B------:R-:W-:Y:S04]  /*0710*/  STS.U16 [R4+UR11+0xd00], R17 ;  /* 0x000d001104007988 */ /* 0x000fe8000800040b */
[----:B------:R-:W-:Y:S04]  /*0720*/  STS.U16 [R5+UR11+0x200], R24 ;  /* 0x0002001805007988 */ /* 0x000fe8000800040b */
[----:B------:R-:W-:Y:S04]  /*0730*/  STS.U16 [R5+UR11+0x600], R28 ;  /* 0x0006001c05007988 */ /* 0x000fe8000800040b */
[----:B------:R-:W-:Y:S04]  /*0740*/  STS.U16 [R5+UR11+0xa00], R20 ;  /* 0x000a001405007988 */ /* 0x000fe8000800040b */
[----:B------:R-:W-:Y:S04]  /*0750*/  STS.U16 [R5+UR11+0xe00], R8 ;  /* 0x000e000805007988 */ /* 0x000fe8000800040b */
[----:B------:R0:W-:Y:S02]  /*0760*/  STS.U16 [R6+UR11+0xb00], R7 ;  /* 0x000b000706007988 */ /* 0x0001e4000800040b */
[----:B0-----:R-:W-:-:S05]  /*0770*/  VIADD R7, R19, 0x40 ;  /* 0x0000004013077836 */ /* 0x001fca0000000000 */
[----:B------:R-:W-:Y:S01]  /*0780*/  ISETP.GE.AND P0, PT, R7, 0x1, PT ;  /* 0x000000010700780c */ /* 0x000fe20003f06270 */
[----:B------:R0:W-:Y:S01]  /*0790*/  STS.U16 [R6+UR11+0x300], R25 ;  /* 0x0003001906007988 */ /* 0x0001e2000800040b */
[----:B------:R-:W-:-:S03]  /*07a0*/  IMAD.MOV.U32 R13, RZ, RZ, 0x3f800000 ;  /* 0x3f800000ff0d7424 */ /* 0x000fc600078e00ff */
[----:B------:R0:W-:Y:S04]  /*07b0*/  STS.U16 [R6+UR11+0x700], R29 ;  /* 0x0007001d06007988 */ /* 0x0001e8000800040b */
[----:B------:R0:W-:Y:S04]  /*07c0*/  STS.U16 [R6+UR11+0xf00], R15 ;  /* 0x000f000f06007988 */ /* 0x0001e8000800040b */
[----:B------:R-:W-:Y:S05]  /*07d0*/  @!P0 BRA `(.L_x_0) ;  /* 0x0000002800448947 */ /* 0x000fea0003800000 */
[----:B------:R-:W1:Y:S01]  /*07e0*/  LDC.64 R16, c[0x0][0x260] ;  /* 0x00009800ff107b82 */ /* 0x000e620000000a00 */
[--C-:B------:R-:W-:Y:S01]  /*07f0*/  SHF.R.U32.HI R10, RZ, 0x5, R0.reuse ;  /* 0x00000005ff0a7819 */ /* 0x100fe20000011600 */
[----:B------:R-:W-:Y:S01]  /*0800*/  ULDC.64 UR6, c[0x0][0x220] ;  /* 0x0000880000067ab9 */ /* 0x000fe20000000a00 */
[----:B------:R-:W-:Y:S01]  /*0810*/  LOP3.LUT R8, R0, 0x60, RZ, 0xc0, !PT ;  /* 0x0000006000087812 */ /* 0x000fe200078ec0ff */
[----:B------:R-:W-:Y:S01]  /*0820*/  ULDC UR4, c[0x0][0x258] ;  /* 0x0000960000047ab9 */ /* 0x000fe20000000800 */
[----:B------:R-:W-:Y:S02]  /*0830*/  SHF.R.U32.HI R9, RZ, 0x2, R0 ;  /* 0x00000002ff097819 */ /* 0x000fe40000011600 */
[----:B------:R-:W-:Y:S02]  /*0840*/  CS2R R56, SRZ ;  /* 0x0000000000387805 */ /* 0x000fe4000001ff00 */
[----:B------:R-:W-:Y:S01]  /*0850*/  SGXT.U32 R10, R10, 0x2 ;  /* 0x000000020a0a781a */ /* 0x000fe20000000000 */
[----:B------:R-:W2:Y:S01]  /*0860*/  LDC.64 R90, c[0x0][0x250] ;  /* 0x00009400ff5a7b82 */ /* 0x000ea20000000a00 */
[----:B------:R-:W-:-:S02]  /*0870*/  SHF.R.U32.HI R8, RZ, 0x1, R8 ;  /* 0x00000001ff087819 */ /* 0x000fc40000011608 */
[----:B------:R-:W-:Y:S02]  /*0880*/  CS2R R58, SRZ ;  /* 0x00000000003a7805 */ /* 0x000fe4000001ff00 */
[----:B------:R-:W-:Y:S02]  /*0890*/  SGXT.U32 R9, R9, 0x3 ;  /* 0x000000030909781a */ /* 0x000fe40000000000 */
[----:B------:R-:W-:Y:S02]  /*08a0*/  CS2R R60, SRZ ;  /* 0x00000000003c7805 */ /* 0x000fe4000001ff00 */
[----:B------:R-:W-:Y:S02]  /*08b0*/  CS2R R62, SRZ ;  /* 0x00000000003e7805 */ /* 0x000fe4000001ff00 */
[----:B------:R-:W-:Y:S02]  /*08c0*/  CS2R R64, SRZ ;  /* 0x0000000000407805 */ /* 0x000fe4000001ff00 */
[----:B------:R-:W-:Y:S01]  /*08d0*/  LOP3.LUT R8, R19, R8, R9, 0xfe, !PT ;  /* 0x0000000813087212 */ /* 0x000fe200078efe09 */
[----:B------:R-:W3:Y:S01]  /*08e0*/  LDC R30, c[0x0][0x268] ;  /* 0x00009a00ff1e7b82 */ /* 0x000ee20000000800 */
[----:B------:R-:W-:-:S02]  /*08f0*/  LOP3.LUT R9, R0, 0x1f, RZ, 0xc0, !PT ;  /* 0x0000001f00097812 */ /* 0x000fc400078ec0ff */
[----:B------:R-:W-:Y:S02]  /*0900*/  CS2R R66, SRZ ;  /* 0x0000000000427805 */ /* 0x000fe4000001ff00 */
[----:B------:R-:W-:Y:S02]  /*0910*/  CS2R R68, SRZ ;  /* 0x0000000000447805 */ /* 0x000fe4000001ff00 */
[----:B------:R-:W-:Y:S01]  /*0920*/  CS2R R70, SRZ ;  /* 0x0000000000467805 */ /* 0x000fe2000001ff00 */
[----:B------:R-:W-:Y:S01]  /*0930*/  UMOV UR12, 0x80 ;  /* 0x00000080000c7882 */ /* 0x000fe20000000000 */
[----:B------:R-:W-:Y:S01]  /*0940*/  IMAD R9, R9, UR4, RZ ;  /* 0x0000000409097c24 */ /* 0x000fe2000f8e02ff */
[----:B------:R-:W-:Y:S01]  /*0950*/  ULDC.64 UR4, c[0x0][0x218] ;  /* 0x0000860000047ab9 */ /* 0x000fe20000000a00 */
[----:B-1----:R-:W-:Y:S01]  /*0960*/  IMAD R16, R16, UR10, RZ ;  /* 0x0000000a10107c24 */ /* 0x002fe2000f8e02ff */
[----:B------:R-:W-:Y:S01]  /*0970*/  UMOV UR13, 0x40000040 ;  /* 0x40000040000d7882 */ /* 0x000fe20000000000 */
[----:B0-----:R-:W-:Y:S01]  /*0980*/  IMAD R15, R12, R17, RZ ;  /* 0x000000110c0f7224 */ /* 0x001fe200078e02ff */
[----:B------:R-:W-:Y:S01]  /*0990*/  UMOV UR14, 0xfffffffe ;  /* 0xfffffffe000e7882 */ /* 0x000fe20000000000 */
[----:B------:R-:W-:Y:S01]  /*09a0*/  IMAD.SHL.U32 R11, R16, 0x2, RZ ;  /* 0x00000002100b7824 */ /* 0x000fe200078e00ff */
[----:B------:R-:W-:Y:S01]  /*09b0*/  UMOV UR15, 0x7fffffdf ;  /* 0x7fffffdf000f7882 */ /* 0x000fe20000000000 */
[----:B------:R-:W-:Y:S01]  /*09c0*/  IMAD.SHL.U32 R14, R15, 0x2, RZ ;  /* 0x000000020f0e7824 */ /* 0x000fe200078e00ff */
[----:B------:R-:W-:Y:S01]  /*09d0*/  UMOV UR9, URZ ;  /* 0x0000003f00097c82 */ /* 0x000fe20008000000 */
[----:B--2---:R-:W-:-:S02]  /*09e0*/  IMAD R12, R10, R91, RZ ;  /* 0x0000005b0a0c7224 */ /* 0x004fc400078e02ff */
[----:B------:R-:W-:Y:S01]  /*09f0*/  IMAD R90, R90, UR10, RZ ;  /* 0x0000000a5a5a7c24 */ /* 0x000fe2000f8e02ff */
[----:B------:R-:W-:Y:S01]  /*0a00*/  IADD3 R26, P2, P3, R14, UR6, R11 ;  /* 0x000000060e1a7c10 */ /* 0x000fe2000fb5e00b */
[----:B------:R-:W-:Y:S01]  /*0a10*/  IMAD R14, R91, 0x4, R12 ;  /* 0x000000045b0e7824 */ /* 0x000fe200078e020c */
[----:B------:R-:W-:Y:S01]  /*0a20*/  UIADD3 UR6, UR11, 0x1000, URZ ;  /* 0x000010000b067890 */ /* 0x000fe2000fffe03f */
[----:B------:R-:W-:-:S03]  /*0a30*/  IMAD.HI R13, R16, 0x2, RZ ;  /* 0x00000002100d7827 */ /* 0x000fc600078e02ff */
[----:B------:R-:W-:Y:S01]  /*0a40*/  USHF.R.U32.HI UR6, URZ, 0x4, UR6 ;  /* 0x000000043f067899 */ /* 0x000fe20008011606 */
[----:B---3--:R-:W-:Y:S02]  /*0a50*/  IMAD R19, R18, R30, RZ ;  /* 0x0000001e12137224 */ /* 0x008fe400078e02ff */
[----:B------:R-:W-:Y:S01]  /*0a60*/  IMAD R18, R91, 0x4, R14 ;  /* 0x000000045b127824 */ /* 0x000fe200078e020e */
[----:B------:R-:W-:Y:S01]  /*0a70*/  USGXT.U32 UR8, UR6, 0xe ;  /* 0x0000000e0608789a */ /* 0x000fe20008000000 */
[C---:B------:R-:W-:Y:S02]  /*0a80*/  IMAD.SHL.U32 R10, R9.reuse, 0x2, RZ ;  /* 0x00000002090a7824 */ /* 0x040fe400078e00ff */
[----:B------:R-:W-:Y:S01]  /*0a90*/  IMAD.HI R11, R9, 0x2, RZ ;  /* 0x00000002090b7827 */ /* 0x000fe200078e02ff */
[----:B------:R-:W-:Y:S02]  /*0aa0*/  UIADD3 UR16, UP0, UR8, 0x2, URZ ;  /* 0x0000000208107890 */ /* 0x000fe4000ff1e03f */
[----:B------:R-:W-:Y:S01]  /*0ab0*/  UIADD3.64 UR14, UR8, -UR14, URZ ;  /* 0x8000000e080e7297 */ /* 0x000fe2000fffe03f */
[----:B------:R-:W-:-:S02]  /*0ac0*/  IMAD R16, R91, 0x4, R18 ;  /* 0x000000045b107824 */ /* 0x000fc400078e0212 */
[C---:B------:R-:W-:Y:S02]  /*0ad0*/  IMAD.SHL.U32 R9, R90.reuse, 0x2, RZ ;  /* 0x000000025a097824 */ /* 0x040fe400078e00ff */
[----:B------:R-:W-:Y:S01]  /*0ae0*/  IMAD R20, R91, 0x4, R16 ;  /* 0x000000045b147824 */ /* 0x000fe200078e0210 */
[----:B------:R-:W-:Y:S01]  /*0af0*/  UMOV UR26, UR16 ;  /* 0x00000010001a7c82 */ /* 0x000fe20008000000 */
[----:B------:R-:W-:Y:S01]  /*0b00*/  IMAD.HI R90, R90, 0x2, RZ ;  /* 0x000000025a5a7827 */ /* 0x000fe200078e02ff */
[----:B------:R-:W-:Y:S01]  /*0b10*/  IADD3 R123, P0, P1, R10, UR4, R9 ;  /* 0x000000040a7b7c10 */ /* 0x000fe2000f91e009 */
[----:B------:R-:W-:Y:S01]  /*0b20*/  UMOV UR4, URZ ;  /* 0x0000003f00047c82 */ /* 0x000fe20008000000 */
[----:B------:R-:W-:Y:S01]  /*0b30*/  ULDC UR16, c[0x0][0x238] ;  /* 0x00008e0000107ab9 */ /* 0x000fe20000000800 */
[----:B------:R-:W-:Y:S01]  /*0b40*/  IMAD.HI R22, R15, 0x2, RZ ;  /* 0x000000020f167827 */ /* 0x000fe200078e02ff */
[----:B------:R-:W-:Y:S01]  /*0b50*/  IADD3.X R25, R11, UR5, R90, P0, P1 ;  /* 0x000000050b197c10 */ /* 0x000fe200087e245a */
[----:B------:R-:W-:Y:S01]  /*0b60*/  UMOV UR5, URZ ;  /* 0x0000003f00057c82 */ /* 0x000fe20008000000 */
[-C--:B------:R-:W-:Y:S01]  /*0b70*/  LEA R92, P0, R12, R123.reuse, 0x1 ;  /* 0x0000007b0c5c7211 */ /* 0x080fe200078008ff */
[C---:B------:R-:W-:Y:S01]  /*0b80*/  IMAD R10, R91.reuse, 0x4, R20 ;  /* 0x000000045b0a7824 */ /* 0x040fe200078e0214 */
[----:B------:R-:W-:Y:S01]  /*0b90*/  IADD3.X R28, R22, UR7, R13, P2, P3 ;  /* 0x00000007161c7c10 */ /* 0x000fe200097e640d */
[----:B------:R-:W-:Y:S01]  /*0ba0*/  IMAD R15, R30, 0x2, R19 ;  /* 0x000000021e0f7824 */ /* 0x000fe200078e0213 */
[----:B------:R-:W-:Y:S01]  /*0bb0*/  LEA R94, P1, R14, R123, 0x1 ;  /* 0x0000007b0e5e7211 */ /* 0x000fe200078208ff */
[C---:B------:R-:W-:Y:S01]  /*0bc0*/  IMAD R22, R91.reuse, 0x4, R10 ;  /* 0x000000045b167824 */ /* 0x040fe200078e020a */
[-C--:B------:R-:W-:Y:S01]  /*0bd0*/  LEA.HI.X.SX32 R93, R12, R25.reuse, 0x1, P0 ;  /* 0x000000190c5d7211 */ /* 0x080fe200000f0eff */
[----:B------:R-:W-:Y:S01]  /*0be0*/  IMAD R11, R30, 0x2, R15 ;  /* 0x000000021e0b7824 */ /* 0x000fe200078e020f */
[----:B------:R-:W-:Y:S01]  /*0bf0*/  LEA.HI.X.SX32 R95, R14, R25, 0x1, P1 ;  /* 0x000000190e5f7211 */ /* 0x000fe200008f0eff */
[C---:B------:R-:W-:Y:S01]  /*0c00*/  IMAD R12, R91.reuse, 0x4, R22 ;  /* 0x000000045b0c7824 */ /* 0x040fe200078e0216 */
[-C--:B------:R-:W-:Y:S01]  /*0c10*/  LEA R96, P0, R18, R123.reuse, 0x1 ;  /* 0x0000007b12607211 */ /* 0x080fe200078008ff */
        /* <DEDUP_REMOVED lines=16> */
[----:B------:R-:W-:Y:S01]  /*0d20*/  USHF.R.U32.HI UR7, URZ, 0x4, UR11 ;  /* 0x000000043f077899 */ /* 0x000fe2000801160b */
[----:B------:R-:W-:Y:S01]  /*0d30*/  LEA R108, P2, R14, R123, 0x1 ;  /* 0x0000007b0e6c7211 */ /* 0x000fe200078408ff */
[C---:B------:R-:W-:Y:S01]  /*0d40*/  IMAD R20, R91.reuse, 0x4, R10 ;  /* 0x000000045b147824 */ /* 0x040fe200078e020a */
[-C--:B------:R-:W-:Y:S01]  /*0d50*/  LEA.HI.X.SX32 R107, R12, R25.reuse, 0x1, P1 ;  /* 0x000000190c6b7211 */ /* 0x080fe200008f0eff */
[----:B------:R-:W-:Y:S01]  /*0d60*/  UIADD3.X UR17, UR5, 0x40000040, URZ, UP0, !UPT ;  /* 0x4000004005117890 */ /* 0x000fe200087fe43f */
[----:B------:R-:W-:Y:S01]  /*0d70*/  LEA.HI.X.SX32 R109, R14, R25, 0x1, P2 ;  /* 0x000000190e6d7211 */ /* 0x000fe200010f0eff */
[C---:B------:R-:W-:Y:S01]  /*0d80*/  IMAD R12, R91.reuse, 0x4, R20 ;  /* 0x000000045b0c7824 */ /* 0x040fe200078e0214 */
[-C--:B------:R-:W-:Y:S01]  /*0d90*/  LEA R104, P0, R22, R123.reuse, 0x1 ;  /* 0x0000007b16687211 */ /* 0x080fe200078008ff */
[----:B------:R-:W-:Y:S01]  /*0da0*/  USGXT.U32 UR6, UR7, 0xe ;  /* 0x0000000e0706789a */ /* 0x000fe20008000000 */
[----:B------:R-:W-:Y:S01]  /*0db0*/  LEA R112, P1, R16, R123, 0x1 ;  /* 0x0000007b10707211 */ /* 0x000fe200078208ff */
[C---:B------:R-:W-:Y:S01]  /*0dc0*/  IMAD R14, R91.reuse, 0x4, R12 ;  /* 0x000000045b0e7824 */ /* 0x040fe200078e020c */
[----:B------:R-:W-:Y:S01]  /*0dd0*/  LEA.HI.X.SX32 R105, R22, R25, 0x1, P0 ;  /* 0x0000001916697211 */ /* 0x000fe200000f0eff */
[----:B------:R-:W-:Y:S01]  /*0de0*/  UMOV UR7, URZ ;  /* 0x0000003f00077c82 */ /* 0x000fe20008000000 */
[-C--:B------:R-:W-:Y:S01]  /*0df0*/  LEA R110, P0, R18, R123.reuse, 0x1 ;  /* 0x0000007b126e7211 */ /* 0x080fe200078008ff */
[----:B------:R-:W-:Y:S01]  /*0e00*/  IMAD R9, R91, 0x4, R14 ;  /* 0x000000045b097824 */ /* 0x000fe200078e020e */
[----:B------:R-:W-:Y:S01]  /*0e10*/  LEA R114, P2, R10, R123, 0x1 ;  /* 0x0000007b0a727211 */ /* 0x000fe200078408ff */
[----:B------:R-:W-:Y:S01]  /*0e20*/  UMOV UR27, UR17 ;  /* 0x00000011001b7c82 */ /* 0x000fe20008000000 */
[----:B------:R-:W-:Y:S01]  /*0e30*/  LEA.HI.X.SX32 R111, R18, R25, 0x1, P0 ;  /* 0x00000019126f7211 */ /* 0x000fe200000f0eff */
[----:B------:R-:W-:Y:S01]  /*0e40*/  UIADD3.64 UR12, UR6, UR12, URZ ;  /* 0x0000000c060c7297 */ /* 0x000fe2000fffe03f */
[----:B------:R-:W-:Y:S01]  /*0e50*/  LEA R122, P3, R9, R123, 0x1 ;  /* 0x0000007b097a7211 */ /* 0x000fe200078608ff */
[----:B------:R-:W-:Y:S01]  /*0e60*/  UIADD3.64 UR30, UR26, 0x2, URZ ;  /* 0x000000021a1e7897 */ /* 0x000fe2000fffe03f */
[-C--:B------:R-:W-:Y:S01]  /*0e70*/  LEA.HI.X.SX32 R113, R16, R25.reuse, 0x1, P1 ;  /* 0x0000001910717211 */ /* 0x080fe200008f0eff */
[----:B------:R-:W-:Y:S01]  /*0e80*/  UIADD3.64 UR34, UR26, 0x4, URZ ;  /* 0x000000041a227897 */ /* 0x000fe2000fffe03f */
[----:B------:R-:W-:-:S02]  /*0e90*/  LEA.HI.X.SX32 R115, R10, R25, 0x1, P2 ;  /* 0x000000190a737211 */ /* 0x000fc400010f0eff */
[-C--:B------:R-:W-:Y:S02]  /*0ea0*/  LEA R116, P0, R20, R123.reuse, 0x1 ;  /* 0x0000007b14747211 */ /* 0x080fe400078008ff */
[-C--:B------:R-:W-:Y:S02]  /*0eb0*/  LEA R118, P1, R12, R123.reuse, 0x1 ;  /* 0x0000007b0c767211 */ /* 0x080fe400078208ff */
[----:B------:R-:W-:Y:S02]  /*0ec0*/  LEA R120, P2, R14, R123, 0x1 ;  /* 0x0000007b0e787211 */ /* 0x000fe400078408ff */
[-C--:B------:R-:W-:Y:S01]  /*0ed0*/  LEA.HI.X.SX32 R123, R9, R25.reuse, 0x1, P3 ;  /* 0x00000019097b7211 */ /* 0x080fe200018f0eff */
[----:B------:R-:W-:Y:S01]  /*0ee0*/  IMAD R9, R30, 0x2, R24 ;  /* 0x000000021e097824 */ /* 0x000fe200078e0218 */
[-C--:B------:R-:W-:Y:S02]  /*0ef0*/  LEA.HI.X.SX32 R121, R14, R25.reuse, 0x1, P2 ;  /* 0x000000190e797211 */ /* 0x080fe400010f0eff */
[----:B------:R-:W-:Y:S01]  /*0f00*/  LEA R128, P2, R11, R26, 0x1 ;  /* 0x0000001a0b807211 */ /* 0x000fe200078408ff */
[----:B------:R-:W-:Y:S01]  /*0f10*/  IMAD R10, R30, 0x2, R9 ;  /* 0x000000021e0a7824 */ /* 0x000fe200078e0209 */
[----:B------:R-:W-:-:S02]  /*0f20*/  LEA.HI.X.SX32 R117, R20, R25, 0x1, P0 ;  /* 0x0000001914757211 */ /* 0x000fc400000f0eff */
[----:B------:R-:W-:Y:S02]  /*0f30*/  LEA R124, P0, R19, R26, 0x1 ;  /* 0x0000001a137c7211 */ /* 0x000fe400078008ff */
[----:B------:R-:W-:Y:S01]  /*0f40*/  LEA.HI.X.SX32 R129, R11, R28, 0x1, P2 ;  /* 0x0000001c0b817211 */ /* 0x000fe200010f0eff */
[----:B------:R-:W-:Y:S01]  /*0f50*/  IMAD R11, R30, 0x2, R10 ;  /* 0x000000021e0b7824 */ /* 0x000fe200078e020a */
[----:B------:R-:W-:Y:S02]  /*0f60*/  LEA.HI.X.SX32 R119, R12, R25, 0x1, P1 ;  /* 0x000000190c777211 */ /* 0x000fe400008f0eff */
[----:B------:R-:W-:Y:S01]  /*0f70*/  LEA R126, P1, R15, R26, 0x1 ;  /* 0x0000001a0f7e7211 */ /* 0x000fe200078208ff */
[----:B------:R-:W-:Y:S01]  /*0f80*/  IMAD R12, R30, 0x2, R11 ;  /* 0x000000021e0c7824 */ /* 0x000fe200078e020b */
[----:B------:R-:W-:Y:S02]  /*0f90*/  LEA.HI.X.SX32 R125, R19, R28, 0x1, P0 ;  /* 0x0000001c137d7211 */ /* 0x000fe400000f0eff */
[----:B------:R-:W-:-:S02]  /*0fa0*/  LEA R130, P0, R13, R26, 0x1 ;  /* 0x0000001a0d827211 */ /* 0x000fc400078008ff */
[----:B------:R-:W-:Y:S02]  /*0fb0*/  LEA.HI.X.SX32 R127, R15, R28, 0x1, P1 ;  /* 0x0000001c0f7f7211 */ /* 0x000fe400008f0eff */
[----:B------:R-:W-:Y:S02]  /*0fc0*/  LEA R88, P1, R21, R26, 0x1 ;  /* 0x0000001a15587211 */ /* 0x000fe400078208ff */
[----:B------:R-:W-:Y:S01]  /*0fd0*/  LEA.HI.X.SX32 R131, R13, R28, 0x1, P0 ;  /* 0x0000001c0d837211 */ /* 0x000fe200000f0eff */
[C---:B------:R-:W-:Y:S01]  /*0fe0*/  IMAD R13, R30.reuse, 0x2, R12 ;  /* 0x000000021e0d7824 */ /* 0x040fe200078e020c */
[----:B------:R-:W-:Y:S02]  /*0ff0*/  LEA R86, P2, R23, R26, 0x1 ;  /* 0x0000001a17567211 */ /* 0x000fe400078408ff */
[----:B------:R-:W-:Y:S01]  /*1000*/  LEA.HI.X.SX32 R89, R21, R28, 0x1, P1 ;  /* 0x0000001c15597211 */ /* 0x000fe200008f0eff */
[----:B------:R-:W-:Y:S01]  /*1010*/  IMAD R14, R30, 0x2, R13 ;  /* 0x000000021e0e7824 */ /* 0x000fe200078e020d */
[----:B------:R-:W-:-:S02]  /*1020*/  LEA R82, P1, R9, R26, 0x1 ;  /* 0x0000001a09527211 */ /* 0x000fc400078208ff */
[----:B------:R-:W-:Y:S02]  /*1030*/  LEA.HI.X.SX32 R87, R23, R28, 0x1, P2 ;  /* 0x0000001c17577211 */ /* 0x000fe400010f0eff */
[-C--:B------:R-:W-:Y:S02]  /*1040*/  LEA R84, P0, R24, R26.reuse, 0x1 ;  /* 0x0000001a18547211 */ /* 0x080fe400078008ff */
[----:B------:R-:W-:Y:S02]  /*1050*/  LEA R80, P2, R10, R26, 0x1 ;  /* 0x0000001a0a507211 */ /* 0x000fe400078408ff */
[-C--:B------:R-:W-:Y:S01]  /*1060*/  LEA.HI.X.SX32 R83, R9, R28.reuse, 0x1, P1 ;  /* 0x0000001c09537211 */ /* 0x080fe200008f0eff */
[----:B------:R-:W-:Y:S01]  /*1070*/  IMAD R9, R30, 0x2, R14 ;  /* 0x000000021e097824 */ /* 0x000fe200078e020e */
[-C--:B------:R-:W-:Y:S02]  /*1080*/  LEA.HI.X.SX32 R85, R24, R28.reuse, 0x1, P0 ;  /* 0x0000001c18557211 */ /* 0x080fe400000f0eff */
[----:B------:R-:W-:Y:S01]  /*1090*/  LEA.HI.X.SX32 R81, R10, R28, 0x1, P2 ;  /* 0x0000001c0a517211 */ /* 0x000fe200010f0eff */
[----:B------:R-:W-:Y:S01]  /*10a0*/  IMAD R10, R30, 0x2, R9 ;  /* 0x000000021e0a7824 */ /* 0x000fe200078e0209 */
[----:B------:R-:W-:-:S02]  /*10b0*/  LEA R78, P0, R11, R26, 0x1 ;  /* 0x0000001a0b4e7211 */ /* 0x000fc400078008ff */
[----:B------:R-:W-:Y:S02]  /*10c0*/  LEA R76, P1, R12, R26, 0x1 ;  /* 0x0000001a0c4c7211 */ /* 0x000fe400078208ff */
[----:B------:R-:W-:Y:S01]  /*10d0*/  LEA.HI.X.SX32 R79, R11, R28, 0x1, P0 ;  /* 0x0000001c0b4f7211 */ /* 0x000fe200000f0eff */
[----:B------:R-:W-:Y:S01]  /*10e0*/  IMAD R11, R30, 0x2, R10 ;  /* 0x000000021e0b7824 */ /* 0x000fe200078e020a */
[C---:B------:R-:W-:Y:S02]  /*10f0*/  LEA R74, P2, R13.reuse, R26, 0x1 ;  /* 0x0000001a0d4a7211 */ /* 0x040fe400078408ff */
[-C--:B------:R-:W-:Y:S01]  /*1100*/  LEA.HI.X.SX32 R77, R12, R28.reuse, 0x1, P1 ;  /* 0x0000001c0c4d7211 */ /* 0x080fe200008f0eff */
[----:B------:R-:W-:Y:S01]  /*1110*/  IMAD.MOV.U32 R12, RZ, RZ, RZ ;  /* 0x000000ffff0c7224 */ /* 0x000fe200078e00ff */
[----:B------:R-:W-:Y:S01]  /*1120*/  LEA.HI.X.SX32 R75, R13, R28, 0x1, P2 ;  /* 0x0000001c0d4b7211 */ /* 0x000fe200010f0eff */
[----:B------:R-:W-:Y:S01]  /*1130*/  IMAD.MOV.U32 R13, RZ, RZ, 0x3f800000 ;  /* 0x3f800000ff0d7424 */ /* 0x000fe200078e00ff */
[----:B------:R-:W-:-:S02]  /*1140*/  LEA R72, P0, R14, R26, 0x1 ;  /* 0x0000001a0e487211 */ /* 0x000fc400078008ff */
[-C--:B------:R-:W-:Y:S02]  /*1150*/  LEA R22, P1, R9, R26.reuse, 0x1 ;  /* 0x0000001a09167211 */ /* 0x080fe400078208ff */
[-C--:B------:R-:W-:Y:S02]  /*1160*/  LEA R20, P2, R10, R26.reuse, 0x1 ;  /* 0x0000001a0a147211 */ /* 0x080fe400078408ff */
[----:B------:R-:W-:Y:S02]  /*1170*/  LEA R18, P3, R11, R26, 0x1 ;  /* 0x0000001a0b127211 */ /* 0x000fe400078608ff */
[-C--:B------:R-:W-:Y:S01]  /*1180*/  LEA.HI.X.SX32 R73, R14, R28.reuse, 0x1, P0 ;  /* 0x0000001c0e497211 */ /* 0x080fe200000f0eff */
[----:B------:R-:W-:Y:S01]  /*1190*/  IMAD.MOV.U32 R14, RZ, RZ, -0x800000 ;  /* 0xff800000ff0e7424 */ /* 0x000fe200078e00ff */
[-C--:B------:R-:W-:Y:S01]  /*11a0*/  LEA.HI.X.SX32 R23, R9, R28.reuse, 0x1, P1 ;  /* 0x0000001c09177211 */ /* 0x080fe200008f0eff */
[----:B------:R-:W-:Y:S01]  /*11b0*/  IMAD.MOV.U32 R9, RZ, RZ, -0x800000 ;  /* 0xff800000ff097424 */ /* 0x000fe200078e00ff */
[-C--:B------:R-:W-:Y:S01]  /*11c0*/  LEA.HI.X.SX32 R21, R10, R28.reuse, 0x1, P2 ;  /* 0x0000001c0a157211 */ /* 0x080fe200010f0eff */
[----:B------:R-:W-:Y:S01]  /*11d0*/  IMAD.MOV.U32 R10, RZ, RZ, RZ ;  /* 0x000000ffff0a7224 */ /* 0x000fe200078e00ff */
[----:B------:R-:W-:Y:S01]  /*11e0*/  LEA.HI.X.SX32 R19, R11, R28, 0x1, P3 ;  /* 0x0000001c0b137211 */ /* 0x000fe200018f0eff */
[----:B------:R-:W-:-:S07]  /*11f0*/  IMAD.MOV.U32 R11, RZ, RZ, 0x3f800000 ;  /* 0x3f800000ff0b7424 */ /* 0x000fce00078e00ff */
.L_x_1:
[----:B------:R-:W-:-:S04]  /*1200*/  IMAD.WIDE R24, R12, 0x2, R92 ;  /* 0x000000020c187825 */ /* 0x000fc800078e025c */
[C---:B------:R-:W-:Y:S01]  /*1210*/  IMAD.WIDE R26, R12.reuse, 0x2, R94 ;  /* 0x000000020c1a7825 */ /* 0x040fe200078e025e */
[----:B------:R0:W2:Y:S03]  /*1220*/  LDG.E.U16 R16, desc[UR18][R24.64] ;  /* 0x0000001218107981 */ /* 0x0000a6000c1e1500 */
[C---:B------:R-:W-:Y:S01]  /*1230*/  IMAD.WIDE R28, R12.reuse, 0x2, R96 ;  /* 0x000000020c1c7825 */ /* 0x040fe200078e0260 */
[----:B------:R1:W3:Y:S03]  /*1240*/  LDG.E.U16 R15, desc[UR18][R26.64] ;  /* 0x000000121a0f7981 */ /* 0x0002e6000c1e1500 */
[C---:B------:R-:W-:Y:S01]  /*1250*/  IMAD.WIDE R30, R12.reuse, 0x2, R98 ;  /* 0x000000020c1e7825 */ /* 0x040fe200078e0262 */
[----:B------:R4:W5:Y:S03]  /*1260*/  LDG.E.U16 R44, desc[UR18][R28.64] ;  /* 0x000000121c2c7981 */ /* 0x000966000c1e1500 */
[C---:B------:R-:W-:Y:S01]  /*1270*/  IMAD.WIDE R32, R12.reuse, 0x2, R100 ;  /* 0x000000020c207825 */ /* 0x040fe200078e0264 */
[----:B------:R4:W3:Y:S03]  /*1280*/  LDG.E.U16 R45, desc[UR18][R30.64] ;  /* 0x000000121e2d7981 */ /* 0x0008e6000c1e1500 */
[C---:B------:R-:W-:Y:S01]  /*1290*/  IMAD.WIDE R34, R12.reuse, 0x2, R102 ;  /* 0x000000020c227825 */ /* 0x040fe200078e0266 */
[----:B------:R4:W3:Y:S03]  /*12a0*/  LDG.E.U16 R46, desc[UR18][R32.64] ;  /* 0x00000012202e7981 */ /* 0x0008e6000c1e1500 */
[C---:B0-----:R-:W-:Y:S01]  /*12b0*/  IMAD.WIDE R24, R12.reuse, 0x2, R104 ;  /* 0x000000020c187825 */ /* 0x041fe200078e0268 */
[----:B------:R0:W3:Y:S03]  /*12c0*/  LDG.E.U16 R133, desc[UR18][R34.64] ;  /* 0x0000001222857981 */ /* 0x0000e6000c1e1500 */
[----:B------:R-:W-:-:S02]  /*12d0*/  IMAD.WIDE R36, R12, 0x2, R108 ;  /* 0x000000020c247825 */ /* 0x000fc400078e026c */
[----:B------:R-:W3:Y:S02]  /*12e0*/  LDG.E.U16 R24, desc[UR18][R24.64] ;  /* 0x0000001218187981 */ /* 0x000ee4000c1e1500 */
[C---:B------:R-:W-:Y:S02]  /*12f0*/  IMAD.WIDE R38, R12.reuse, 0x2, R112 ;  /* 0x000000020c267825 */ /* 0x040fe400078e0270 */
[----:B------:R-:W3:Y:S02]  /*1300*/  LDG.E.U16 R36, desc[UR18][R36.64] ;  /* 0x0000001224247981 */ /* 0x000ee4000c1e1500 */
[C---:B------:R-:W-:Y:S02]  /*1310*/  IMAD.WIDE R40, R12.reuse, 0x2, R116 ;  /* 0x000000020c287825 */ /* 0x040fe400078e0274 */
[----:B------:R-:W3:Y:S02]  /*1320*/  LDG.E.U16 R38, desc[UR18][R38.64] ;  /* 0x0000001226267981 */ /* 0x000ee4000c1e1500 */
[----:B------:R-:W-:-:S02]  /*1330*/  IMAD.WIDE R42, R12, 0x2, R120 ;  /* 0x000000020c2a7825 */ /* 0x000fc400078e0278 */
[----:B------:R-:W3:Y:S02]  /*1340*/  LDG.E.U16 R40, desc[UR18][R40.64] ;  /* 0x0000001228287981 */ /* 0x000ee4000c1e1500 */
[C---:B-1----:R-:W-:Y:S02]  /*1350*/  IMAD.WIDE R26, R12.reuse, 0x2, R106 ;  /* 0x000000020c1a7825 */ /* 0x042fe400078e026a */
[----:B------:R-:W3:Y:S02]  /*1360*/  LDG.E.U16 R42, desc[UR18][R42.64] ;  /* 0x000000122a2a7981 */ /* 0x000ee4000c1e1500 */
[C---:B----4-:R-:W-:Y:S02]  /*1370*/  IMAD.WIDE R28, R12.reuse, 0x2, R110 ;  /* 0x000000020c1c7825 */ /* 0x050fe400078e026e */
[----:B------:R-:W4:Y:S02]  /*1380*/  LDG.E.U16 R135, desc[UR18][R26.64] ;  /* 0x000000121a877981 */ /* 0x000f24000c1e1500 */
[----:B------:R-:W-:-:S02]  /*1390*/  IMAD.WIDE R30, R12, 0x2, R114 ;  /* 0x000000020c1e7825 */ /* 0x000fc400078e0272 */
[----:B------:R-:W4:Y:S02]  /*13a0*/  LDG.E.U16 R137, desc[UR18][R28.64] ;  /* 0x000000121c897981 */ /* 0x000f24000c1e1500 */
[C---:B------:R-:W-:Y:S02]  /*13b0*/  IMAD.WIDE R32, R12.reuse, 0x2, R118 ;  /* 0x000000020c207825 */ /* 0x040fe400078e0276 */
[----:B------:R-:W4:Y:S02]  /*13c0*/  LDG.E.U16 R139, desc[UR18][R30.64] ;  /* 0x000000121e8b7981 */ /* 0x000f24000c1e1500 */
[----:B0-----:R-:W-:Y:S02]  /*13d0*/  IMAD.WIDE R34, R12, 0x2, R122 ;  /* 0x000000020c227825 */ /* 0x001fe400078e027a */
[----:B------:R-:W4:Y:S04]  /*13e0*/  LDG.E.U16 R141, desc[UR18][R32.64] ;  /* 0x00000012208d7981 */ /* 0x000f28000c1e1500 */
[----:B------:R-:W4:Y:S01]  /*13f0*/  LDG.E.U16 R143, desc[UR18][R34.64] ;  /* 0x00000012228f7981 */ /* 0x000f22000c1e1500 */
[----:B------:R-:W-:Y:S06]  /*1400*/  BAR.SYNC.DEFER_BLOCKING 0x0 ;  /* 0x0000000000007b1d */ /* 0x000fec0000010000 */
[----:B------:R-:W-:Y:S01]  /*1410*/  UMOV UR20, UR6 ;  /* 0x0000000600147c82 */ /* 0x000fe20008000000 */
[----:B------:R-:W-:Y:S01]  /*1420*/  UMOV UR21, 0x40000040 ;  /* 0x4000004000157882 */ /* 0x000fe20000000000 */
[----:B------:R-:W-:Y:S01]  /*1430*/  UMOV UR22, UR8 ;  /* 0x0000000800167c82 */ /* 0x000fe20008000000 */
[----:B------:R-:W-:Y:S01]  /*1440*/  UMOV UR23, 0x80000020 ;  /* 0x8000002000177882 */ /* 0x000fe20000000000 */
[----:B------:R-:W-:Y:S01]  /*1450*/  LOP3.LUT R154, R8, 0x8, RZ, 0xfc, !PT ;  /* 0x00000008089a7812 */ /* 0x000fe200078efcff */
[----:B--2---:R-:W-:Y:S04]  /*1460*/  STS.U16 [R3+UR11+0x1000], R16 ;  /* 0x0010001003007988 */ /* 0x004fe8000800040b */
[----:B-----5:R-:W-:Y:S04]  /*1470*/  STS.U16 [R3+UR11+0x1200], R44 ;  /* 0x0012002c03007988 */ /* 0x020fe8000800040b */
[----:B---3--:R-:W-:Y:S04]  /*1480*/  STS.U16 [R3+UR11+0x1400], R46 ;  /* 0x0014002e03007988 */ /* 0x008fe8000800040b */
[----:B------:R-:W-:Y:S04]  /*1490*/  STS.U16 [R3+UR11+0x1600], R24 ;  /* 0x0016001803007988 */ /* 0x000fe8000800040b */
[----:B------:R-:W-:Y:S04]  /*14a0*/  STS.U16 [R3+UR11+0x1800], R36 ;  /* 0x0018002403007988 */ /* 0x000fe8000800040b */
[----:B------:R-:W-:Y:S04]  /*14b0*/  STS.U16 [R3+UR11+0x1a00], R38 ;  /* 0x001a002603007988 */ /* 0x000fe8000800040b */
[----:B------:R-:W-:Y:S04]  /*14c0*/  STS.U16 [R3+UR11+0x1c00], R40 ;  /* 0x001c002803007988 */ /* 0x000fe8000800040b */
[----:B------:R-:W-:Y:S04]  /*14d0*/  STS.U16 [R3+UR11+0x1e00], R42 ;  /* 0x001e002a03007988 */ /* 0x000fe8000800040b */
[----:B------:R-:W-:Y:S04]  /*14e0*/  STS.U16 [R4+UR11+0x1100], R15 ;  /* 0x0011000f04007988 */ /* 0x000fe8000800040b */
[----:B------:R0:W-:Y:S04]  /*14f0*/  STS.U16 [R4+UR11+0x1300], R45 ;  /* 0x0013002d04007988 */ /* 0x0001e8000800040b */
[----:B------:R-:W-:Y:S04]  /*1500*/  STS.U16 [R4+UR11+0x1500], R133 ;  /* 0x0015008504007988 */ /* 0x000fe8000800040b */
[----:B----4-:R-:W-:Y:S04]  /*1510*/  STS.U16 [R4+UR11+0x1700], R135 ;  /* 0x0017008704007988 */ /* 0x010fe8000800040b */
[----:B------:R-:W-:Y:S04]  /*1520*/  STS.U16 [R4+UR11+0x1900], R137 ;  /* 0x0019008904007988 */ /* 0x000fe8000800040b */
[----:B------:R1:W-:Y:S04]  /*1530*/  STS.U16 [R4+UR11+0x1b00], R139 ;  /* 0x001b008b04007988 */ /* 0x0003e8000800040b */
[----:B------:R-:W-:Y:S04]  /*1540*/  STS.U16 [R4+UR11+0x1d00], R141 ;  /* 0x001d008d04007988 */ /* 0x000fe8000800040b */
[----:B------:R2:W-:Y:S01]  /*1550*/  STS.U16 [R4+UR11+0x1f00], R143 ;  /* 0x001f008f04007988 */ /* 0x0005e2000800040b */
[----:B------:R3:W-:Y:S06]  /*1560*/  MEMBAR.ALL.CTA ;  /* 0x0000000000007992 */ /* 0x0007ec0000008000 */
[----:B---3--:R-:W3:Y:S02]  /*1570*/  FENCE.VIEW.ASYNC.S ;  /* 0x00000000000073c6 */ /* 0x008ee40000000000 */
[----:B---3--:R-:W-:Y:S06]  /*1580*/  BAR.SYNC.DEFER_BLOCKING 0x0 ;  /* 0x0000000000007b1d */ /* 0x008fec0000010000 */
[----:B0-----:R-:W-:-:S06]  /*1590*/  WARPGROUP.ARRIVE ;  /* 0x00000000000079c5 */ /* 0x001fcc0000000000 */
[----:B------:R-:W-:Y:S01]  /*15a0*/  HGMMA.64x64x16.F32 R24, gdesc[UR20].tnspA, RZ, !UPT ;  /* 0x20e00000141879f0 */ /* 0x000fe2000c7008ff */
[----:B------:R-:W-:-:S05]  /*15b0*/  IMAD.SHL.U32 R15, R0, 0x2, RZ ;  /* 0x00000002000f7824 */ /* 0x000fca00078e00ff */
[----:B------:R-:W-:-:S04]  /*15c0*/  LOP3.LUT R15, R15, 0x6, RZ, 0xc0, !PT ;  /* 0x000000060f0f7812 */ /* 0x000fc800078ec0ff */
[----:B------:R-:W-:-:S04]  /*15d0*/  IADD3 R151, P1, R15, UR4, RZ ;  /* 0x000000040f977c10 */ /* 0x000fc8000ff3e0ff */
[----:B-1----:R-:W-:Y:S01]  /*15e0*/  IADD3 R139, P5, R151, 0x10, RZ ;  /* 0x00000010978b7810 */ /* 0x002fe20007fbe0ff */
[----:B------:R-:W-:Y:S01]  /*15f0*/  HGMMA.64x64x16.F32 R24, gdesc[UR12].tnspA, R24, gsb0 ;  /* 0x20e000000c1879f0 */ /* 0x000fe20008000818 */
[----:B------:R-:W-:-:S04]  /*1600*/  IMAD.X R16, RZ, RZ, UR5, P1 ;  /* 0x00000005ff107e24 */ /* 0x000fc800088e06ff */
[--C-:B------:R-:W-:Y:S01]  /*1610*/  IMAD.X R132, RZ, RZ, R16.reuse, P5 ;  /* 0x000000ffff847224 */ /* 0x100fe200028e0610 */
[C---:B------:R-:W-:Y:S02]  /*1620*/  IADD3 R157, P5, R151.reuse, 0x18, RZ ;  /* 0x00000018979d7810 */ /* 0x040fe40007fbe0ff */
[C---:B------:R-:W-:Y:S02]  /*1630*/  IADD3 R133, P0, R151.reuse, 0x8, RZ ;  /* 0x0000000897857810 */ /* 0x040fe40007f1e0ff */
[C---:B------:R-:W-:Y:S01]  /*1640*/  IADD3 R15, P2, R151.reuse, 0x9, RZ ;  /* 0x00000009970f7810 */ /* 0x040fe20007f5e0ff */
[----:B------:R-:W-:Y:S01]  /*1650*/  IMAD.X R135, RZ, RZ, R16, P5 ;  /* 0x000000ffff877224 */ /* 0x000fe200028e0610 */
[C---:B------:R-:W-:Y:S02]  /*1660*/  ISETP.GE.U32.AND P6, PT, R151.reuse, R8, PT ;  /* 0x000000089700720c */ /* 0x040fe40003fc6070 */
[----:B------:R-:W-:Y:S02]  /*1670*/  ISETP.GE.U32.AND P5, PT, R151, R154, PT ;  /* 0x0000009a9700720c */ /* 0x000fe40003fa6070 */
[----:B------:R-:W-:-:S02]  /*1680*/  ISETP.GT.U32.AND P1, PT, R15, R8, PT ;  /* 0x000000080f00720c */ /* 0x000fc40003f24070 */
[----:B------:R-:W-:Y:S01]  /*1690*/  ISETP.GT.U32.AND P3, PT, R15, R154, PT ;  /* 0x0000009a0f00720c */ /* 0x000fe20003f64070 */
[--C-:B------:R-:W-:Y:S01]  /*16a0*/  IMAD.X R15, RZ, RZ, R16.reuse, P0 ;  /* 0x000000ffff0f7224 */ /* 0x100fe200000e0610 */
[C---:B------:R-:W-:Y:S02]  /*16b0*/  IADD3 R137, P0, R151.reuse, 0x11, RZ ;  /* 0x0000001197897810 */ /* 0x040fe40007f1e0ff */
[C---:B------:R-:W-:Y:S02]  /*16c0*/  ISETP.GE.U32.AND.EX P6, PT, R16.reuse, RZ, PT, P6 ;  /* 0x000000ff1000720c */ /* 0x040fe40003fc6160 */
[----:B------:R-:W-:Y:S01]  /*16d0*/  ISETP.GE.U32.AND.EX P5, PT, R16, RZ, PT, P5 ;  /* 0x000000ff1000720c */ /* 0x000fe20003fa6150 */
[----:B------:R-:W-:Y:S01]  /*16e0*/  IMAD.X R90, RZ, RZ, R16, P0 ;  /* 0x000000ffff5a7224 */ /* 0x000fe200000e0610 */
[----:B------:R-:W-:-:S05]  /*16f0*/  IADD3 R155, P0, R151, 0x19, RZ ;  /* 0x00000019979b7810 */ /* 0x000fca0007f1e0ff */
[----:B------:R-:W-:Y:S01]  /*1700*/  IMAD.X R134, RZ, RZ, R16, P0 ;  /* 0x000000ffff867224 */ /* 0x000fe200000e0610 */
[C---:B--2---:R-:W-:Y:S02]  /*1710*/  LOP3.LUT R143, R151.reuse, 0x20, RZ, 0xfc, !PT ;  /* 0x00000020978f7812 */ /* 0x044fe400078efcff */
[C---:B------:R-:W-:Y:S02]  /*1720*/  LOP3.LUT R145, R151.reuse, 0x21, RZ, 0xfc, !PT ;  /* 0x0000002197917812 */ /* 0x040fe400078efcff */
[C---:B------:R-:W-:Y:S02]  /*1730*/  LOP3.LUT R141, R151.reuse, 0x28, RZ, 0xfc, !PT ;  /* 0x00000028978d7812 */ /* 0x040fe400078efcff */
[----:B------:R-:W-:Y:S02]  /*1740*/  LOP3.LUT R147, R151, 0x29, RZ, 0xfc, !PT ;  /* 0x0000002997937812 */ /* 0x000fe400078efcff */
[----:B------:R-:W-:Y:S01]  /*1750*/  ISETP.GT.U32.AND P4, PT, R133, R8, PT ;  /* 0x000000088500720c */ /* 0x000fe20003f84070 */
[----:B------:R-:W-:-:S02]  /*1760*/  WARPGROUP.DEPBAR.LE gsb0, 0x0 ;  /* 0x00008000000079c5 */ /* 0x000fc40000010000 */
[----:B------:R-:W-:Y:S01]  /*1770*/  FMUL R25, R25, UR16 ;  /* 0x0000001019197c20 */ /* 0x000fe20008400000 */
[----:B------:R-:W-:-:S04]  /*1780*/  FMUL R27, R27, UR16 ;  /* 0x000000101b1b7c20 */ /* 0x000fc80008400000 */
[----:B------:R-:W-:Y:S02]  /*1790*/  FSEL R25, R25, -INF , !P6 ;  /* 0xff80000019197808 */ /* 0x000fe40007000000 */
[----:B------:R-:W-:Y:S02]  /*17a0*/  FSEL R27, R27, -INF , !P5 ;  /* 0xff8000001b1b7808 */ /* 0x000fe40006800000 */
[-C--:B------:R-:W-:Y:S02]  /*17b0*/  ISETP.GT.U32.AND P6, PT, R139, R154.reuse, PT ;  /* 0x0000009a8b00720c */ /* 0x080fe40003fc4070 */
[----:B------:R-:W-:Y:S01]  /*17c0*/  ISETP.GT.U32.AND P5, PT, R137, R154, PT ;  /* 0x0000009a8900720c */ /* 0x000fe20003fa4070 */
[----:B------:R-:W-:Y:S01]  /*17d0*/  FMUL R136, R34, UR16 ;  /* 0x0000001022887c20 */ /* 0x000fe20008400000 */
[----:B------:R-:W-:Y:S01]  /*17e0*/  FMUL R138, R35, UR16 ;  /* 0x00000010238a7c20 */ /* 0x000fe20008400000 */
[----:B------:R-:W-:Y:S02]  /*17f0*/  ISETP.GT.U32.AND.EX P6, PT, R132, RZ, PT, P6 ;  /* 0x000000ff8400720c */ /* 0x000fe40003fc4160 */
[----:B------:R-:W-:-:S02]  /*1800*/  ISETP.GT.U32.AND.EX P5, PT, R90, RZ, PT, P5 ;  /* 0x000000ff5a00720c */ /* 0x000fc40003fa4150 */
        /* <DEDUP_REMOVED lines=14> */
[C---:B------:R-:W-:Y:S02]  /*18f0*/  ISETP.GT.U32.AND.EX P6, PT, R16.reuse, RZ, PT, P6 ;  /* 0x000000ff1000720c */ /* 0x040fe40003fc4160 */
[----:B------:R-:W-:-:S02]  /*1900*/  ISETP.GT.U32.AND.EX P5, PT, R16, RZ, PT, P5 ;  /* 0x000000ff1000720c */ /* 0x000fc40003fa4150 */
[----:B------:R-:W-:Y:S02]  /*1910*/  FSEL R144, R144, -INF , !P6 ;  /* 0xff80000090907808 */ /* 0x000fe40007000000 */
[----:B------:R-:W-:Y:S02]  /*1920*/  FSEL R146, R146, -INF , !P5 ;  /* 0xff80000092927808 */ /* 0x000fe40006800000 */
[-C--:B------:R-:W-:Y:S02]  /*1930*/  ISETP.GT.U32.AND P6, PT, R141, R154.reuse, PT ;  /* 0x0000009a8d00720c */ /* 0x080fe40003fc4070 */
[-C--:B------:R-:W-:Y:S01]  /*1940*/  ISETP.GT.U32.AND P5, PT, R147, R154.reuse, PT ;  /* 0x0000009a9300720c */ /* 0x080fe20003fa4070 */
[----:B------:R-:W-:Y:S01]  /*1950*/  IMAD.X R133, RZ, RZ, R16, P2 ;  /* 0x000000ffff857224 */ /* 0x000fe200010e0610 */
[----:B------:R-:W-:Y:S01]  /*1960*/  ISETP.GT.U32.AND P2, PT, R151, R154, PT ;  /* 0x0000009a9700720c */ /* 0x000fe20003f44070 */
[----:B------:R-:W-:Y:S01]  /*1970*/  FMUL R148, R46, UR16 ;  /* 0x000000102e947c20 */ /* 0x000fe20008400000 */
[----:B------:R-:W-:Y:S01]  /*1980*/  FMUL R150, R47, UR16 ;  /* 0x000000102f967c20 */ /* 0x000fe20008400000 */
[----:B------:R-:W-:-:S02]  /*1990*/  ISETP.GT.U32.AND P0, PT, R139, R8, PT ;  /* 0x000000088b00720c */ /* 0x000fc40003f04070 */
[C---:B------:R-:W-:Y:S02]  /*19a0*/  ISETP.GT.U32.AND.EX P6, PT, R16.reuse, RZ, PT, P6 ;  /* 0x000000ff1000720c */ /* 0x040fe40003fc4160 */
[----:B------:R-:W-:Y:S01]  /*19b0*/  ISETP.GT.U32.AND.EX P5, PT, R16, RZ, PT, P5 ;  /* 0x000000ff1000720c */ /* 0x000fe20003fa4150 */
[----:B------:R-:W-:Y:S01]  /*19c0*/  FMUL R26, R26, UR16 ;  /* 0x000000101a1a7c20 */ /* 0x000fe20008400000 */
[C---:B------:R-:W-:Y:S02]  /*19d0*/  LOP3.LUT R139, R151.reuse, 0x30, RZ, 0xfc, !PT ;  /* 0x00000030978b7812 */ /* 0x040fe400078efcff */
[----:B------:R-:W-:Y:S01]  /*19e0*/  LOP3.LUT R149, R151, 0x31, RZ, 0xfc, !PT ;  /* 0x0000003197957812 */ /* 0x000fe200078efcff */
        /* <DEDUP_REMOVED lines=8> */
[----:B------:R-:W-:Y:S01]  /*1a70*/  FSEL R26, R26, -INF , !P2 ;  /* 0xff8000001a1a7808 */ /* 0x000fe20005000000 */
[----:B------:R-:W-:Y:S01]  /*1a80*/  FMUL R153, R51, UR16 ;  /* 0x0000001033997c20 */ /* 0x000fe20008400000 */
[----:B------:R-:W-:-:S02]  /*1a90*/  ISETP.GT.U32.AND P2, PT, R137, R8, PT ;  /* 0x000000088900720c */ /* 0x000fc40003f44070 */
[----:B------:R-:W-:Y:S02]  /*1aa0*/  FSEL R31, R31, -INF , !P3 ;  /* 0xff8000001f1f7808 */ /* 0x000fe40005800000 */
[C---:B------:R-:W-:Y:S02]  /*1ab0*/  ISETP.GT.U32.AND P3, PT, R151.reuse, R8, PT ;  /* 0x000000089700720c */ /* 0x040fe40003f64070 */
[C---:B------:R-:W-:Y:S02]  /*1ac0*/  LOP3.LUT R137, R151.reuse, 0x38, RZ, 0xfc, !PT ;  /* 0x0000003897897812 */ /* 0x040fe400078efcff */
[C---:B------:R-:W-:Y:S02]  /*1ad0*/  ISETP.GT.U32.AND.EX P6, PT, R16.reuse, RZ, PT, P6 ;  /* 0x000000ff1000720c */ /* 0x040fe40003fc4160 */
[----:B------:R-:W-:Y:S02]  /*1ae0*/  ISETP.GT.U32.AND.EX P5, PT, R16, RZ, PT, P5 ;  /* 0x000000ff1000720c */ /* 0x000fe40003fa4150 */
[----:B------:R-:W-:-:S02]  /*1af0*/  LOP3.LUT R151, R151, 0x39, RZ, 0xfc, !PT ;  /* 0x0000003997977812 */ /* 0x000fc400078efcff */
[----:B------:R-:W-:Y:S02]  /*1b00*/  FSEL R152, R152, -INF , !P6 ;  /* 0xff80000098987808 */ /* 0x000fe40007000000 */
[----:B------:R-:W-:Y:S01]  /*1b10*/  FSEL R153, R153, -INF , !P5 ;  /* 0xff80000099997808 */ /* 0x000fe20006800000 */
[----:B------:R-:W-:Y:S01]  /*1b20*/  FMUL R156, R54, UR16 ;  /* 0x00000010369c7c20 */ /* 0x000fe20008400000 */
[-C--:B------:R-:W-:Y:S01]  /*1b30*/  ISETP.GT.U32.AND P6, PT, R137, R154.reuse, PT ;  /* 0x0000009a8900720c */ /* 0x080fe20003fc4070 */
[----:B------:R-:W-:Y:S01]  /*1b40*/  IMAD.WIDE R34, R10, 0x2, R124 ;  /* 0x000000020a227825 */ /* 0x000fe200078e027c */
[----:B------:R-:W-:-:S03]  /*1b50*/  ISETP.GT.U32.AND P5, PT, R151, R154, PT ;  /* 0x0000009a9700720c */ /* 0x000fc60003fa4070 */
[----:B------:R-:W-:Y:S01]  /*1b60*/  FMUL R154, R55, UR16 ;  /* 0x00000010379a7c20 */ /* 0x000fe20008400000 */
[----:B------:R-:W-:Y:S01]  /*1b70*/  IMAD.WIDE R54, R10, 0x2, R126 ;  /* 0x000000020a367825 */ /* 0x000fe200078e027e */
[C---:B------:R-:W-:Y:S01]  /*1b80*/  ISETP.GT.U32.AND.EX P6, PT, R16.reuse, RZ, PT, P6 ;  /* 0x000000ff1000720c */ /* 0x040fe20003fc4160 */
[----:B------:R0:W2:Y:S01]  /*1b90*/  LDG.E.U16 R158, desc[UR18][R34.64] ;  /* 0x00000012229e7981 */ /* 0x0000a2000c1e1500 */
[----:B------:R-:W-:Y:S01]  /*1ba0*/  ISETP.GT.U32.AND.EX P5, PT, R16, RZ, PT, P5 ;  /* 0x000000ff1000720c */ /* 0x000fe20003fa4150 */
[----:B------:R-:W-:Y:S01]  /*1bb0*/  IMAD.WIDE R42, R10, 0x2, R130 ;  /* 0x000000020a2a7825 */ /* 0x000fe200078e0282 */
[----:B------:R-:W-:Y:S01]  /*1bc0*/  FSEL R156, R156, -INF , !P6 ;  /* 0xff8000009c9c7808 */ /* 0x000fe20007000000 */
[----:B------:R1:W3:Y:S02]  /*1bd0*/  LDG.E.U16 R159, desc[UR18][R54.64] ;  /* 0x00000012369f7981 */ /* 0x0002e4000c1e1500 */
[----:B------:R-:W-:Y:S01]  /*1be0*/  IMAD.WIDE R160, R10, 0x2, R128 ;  /* 0x000000020aa07825 */ /* 0x000fe200078e0280 */
[----:B------:R-:W-:-:S03]  /*1bf0*/  ISETP.GT.U32.AND P6, PT, R157, R8, PT ;  /* 0x000000089d00720c */ /* 0x000fc60003fc4070 */
[----:B------:R-:W-:-:S04]  /*1c00*/  IMAD.WIDE R164, R10, 0x2, R88 ;  /* 0x000000020aa47825 */ /* 0x000fc800078e0258 */
[----:B------:R-:W-:Y:S01]  /*1c10*/  IMAD.WIDE R46, R10, 0x2, R84 ;  /* 0x000000020a2e7825 */ /* 0x000fe200078e0254 */
[----:B------:R-:W-:Y:S01]  /*1c20*/  FSEL R154, R154, -INF , !P5 ;  /* 0xff8000009a9a7808 */ /* 0x000fe20006800000 */
[----:B------:R4:W5:Y:S02]  /*1c30*/  LDG.E.U16 R157, desc[UR18][R42.64] ;  /* 0x000000122a9d7981 */ /* 0x000964000c1e1500 */
[----:B------:R-:W-:-:S04]  /*1c40*/  IMAD.WIDE R50, R10, 0x2, R86 ;  /* 0x000000020a327825 */ /* 0x000fc800078e0256 */
[C---:B0-----:R-:W-:Y:S01]  /*1c50*/  IMAD.WIDE R34, R10.reuse, 0x2, R80 ;  /* 0x000000020a227825 */ /* 0x041fe200078e0250 */
[----:B------:R-:W-:Y:S01]  /*1c60*/  ISETP.GT.U32.AND P5, PT, R155, R8, PT ;  /* 0x000000089b00720c */ /* 0x000fe20003fa4070 */
[----:B------:R0:W5:Y:S02]  /*1c70*/  LDG.E.U16 R162, desc[UR18][R46.64] ;  /* 0x000000122ea27981 */ /* 0x000164000c1e1500 */
[C---:B------:R-:W-:Y:S02]  /*1c80*/  IMAD.WIDE R38, R10.reuse, 0x2, R82 ;  /* 0x000000020a267825 */ /* 0x040fe400078e0252 */
[----:B------:R-:W5:Y:S02]  /*1c90*/  LDG.E.U16 R160, desc[UR18][R160.64] ;  /* 0x00000012a0a07981 */ /* 0x000f64000c1e1500 */
[C---:B-1----:R-:W-:Y:S02]  /*1ca0*/  IMAD.WIDE R54, R10.reuse, 0x2, R78 ;  /* 0x000000020a367825 */ /* 0x042fe400078e024e */
[----:B------:R-:W3:Y:S02]  /*1cb0*/  LDG.E.U16 R164, desc[UR18][R164.64] ;  /* 0x00000012a4a47981 */ /* 0x000ee4000c1e1500 */
[----:B----4-:R-:W-:-:S02]  /*1cc0*/  IMAD.WIDE R42, R10, 0x2, R72 ;  /* 0x000000020a2a7825 */ /* 0x010fc400078e0248 */
[----:B------:R1:W4:Y:S02]  /*1cd0*/  LDG.E.U16 R155, desc[UR18][R50.64] ;  /* 0x00000012329b7981 */ /* 0x000324000c1e1500 */
[C---:B0-----:R-:W-:Y:S02]  /*1ce0*/  IMAD.WIDE R46, R10.reuse, 0x2, R22 ;  /* 0x000000020a2e7825 */ /* 0x041fe400078e0216 */
[----:B------:R0:W5:Y:S04]  /*1cf0*/  LDG.E.U16 R163, desc[UR18][R34.64] ;  /* 0x0000001222a37981 */ /* 0x000168000c1e1500 */
[----:B------:R0:W4:Y:S01]  /*1d00*/  LDG.E.U16 R161, desc[UR18][R38.64] ;  /* 0x0000001226a17981 */ /* 0x000122000c1e1500 */
[----:B-1----:R-:W-:-:S03]  /*1d10*/  IMAD.WIDE R50, R10, 0x2, R20 ;  /* 0x000000020a327825 */ /* 0x002fc600078e0214 */
[----:B------:R1:W4:Y:S01]  /*1d20*/  LDG.E.U16 R165, desc[UR18][R54.64] ;  /* 0x0000001236a57981 */ /* 0x000322000c1e1500 */
[----:B0-----:R-:W-:-:S03]  /*1d30*/  IMAD.WIDE R34, R10, 0x2, R76 ;  /* 0x000000020a227825 */ /* 0x001fc600078e024c */
[----:B------:R-:W4:Y:S01]  /*1d40*/  LDG.E.U16 R42, desc[UR18][R42.64] ;  /* 0x000000122a2a7981 */ /* 0x000f22000c1e1500 */
[----:B------:R-:W-:-:S03]  /*1d50*/  IMAD.WIDE R38, R10, 0x2, R74 ;  /* 0x000000020a267825 */ /* 0x000fc600078e024a */
[----:B------:R-:W4:Y:S01]  /*1d60*/  LDG.E.U16 R47, desc[UR18][R46.64] ;  /* 0x000000122e2f7981 */ /* 0x000f22000c1e1500 */
[----:B-1----:R-:W-:-:S03]  /*1d70*/  IMAD.WIDE R54, R10, 0x2, R18 ;  /* 0x000000020a367825 */ /* 0x002fc600078e0212 */
[----:B------:R0:W4:Y:S04]  /*1d80*/  LDG.E.U16 R34, desc[UR18][R34.64] ;  /* 0x0000001222227981 */ /* 0x000128000c1e1500 */
[----:B------:R-:W4:Y:S04]  /*1d90*/  LDG.E.U16 R50, desc[UR18][R50.64] ;  /* 0x0000001232327981 */ /* 0x000f28000c1e1500 */
[----:B------:R1:W4:Y:S04]  /*1da0*/  LDG.E.U16 R39, desc[UR18][R38.64] ;  /* 0x0000001226277981 */ /* 0x000328000c1e1500 */
[----:B------:R-:W4:Y:S01]  /*1db0*/  LDG.E.U16 R55, desc[UR18][R54.64] ;  /* 0x0000001236377981 */ /* 0x000f22000c1e1500 */
[----:B------:R-:W-:Y:S01]  /*1dc0*/  FMUL R30, R30, UR16 ;  /* 0x000000101e1e7c20 */ /* 0x000fe20008400000 */
[----:B------:R-:W-:-:S02]  /*1dd0*/  ISETP.GT.U32.AND.EX P3, PT, R16, RZ, PT, P3 ;  /* 0x000000ff1000720c */ /* 0x000fc40003f64130 */
[----:B0-----:R-:W-:Y:S01]  /*1de0*/  FMNMX R35, R26, R27, !PT ;  /* 0x0000001b1a237209 */ /* 0x001fe20007800000 */
[----:B------:R-:W-:Y:S01]  /*1df0*/  FMUL R24, R24, UR16 ;  /* 0x0000001018187c20 */ /* 0x000fe20008400000 */
[----:B------:R-:W-:Y:S02]  /*1e00*/  FSEL R30, R30, -INF , !P3 ;  /* 0xff8000001e1e7808 */ /* 0x000fe40005800000 */
[----:B------:R-:W-:Y:S01]  /*1e10*/  ISETP.GT.U32.AND.EX P4, PT, R15, RZ, PT, P4 ;  /* 0x000000ff0f00720c */ /* 0x000fe20003f84140 */
[----:B------:R-:W-:Y:S01]  /*1e20*/  FMUL R49, R49, UR16 ;  /* 0x0000001031317c20 */ /* 0x000fe20008400000 */
[----:B-1----:R-:W-:Y:S01]  /*1e30*/  FMNMX R38, R30, R35, !PT ;  /* 0x000000231e267209 */ /* 0x002fe20007800000 */
[----:B------:R-:W-:Y:S03]  /*1e40*/  BAR.SYNC.DEFER_BLOCKING 0x0 ;  /* 0x0000000000007b1d */ /* 0x000fe60000010000 */
[----:B------:R-:W-:-:S04]  /*1e50*/  FMNMX R35, R31, R38, !PT ;  /* 0x000000261f237209 */ /* 0x000fc80007800000 */
        /* <DEDUP_REMOVED lines=11> */
[----:B------:R-:W-:-:S05]  /*1f10*/  FMNMX R35, R154, R35, !PT ;  /* 0x000000239a237209 */ /* 0x000fca0007800000 */
[----:B------:R-:W0:Y:S01]  /*1f20*/  SHFL.BFLY PT, R38, R35, 0x2, 0x1f ;  /* 0x0c401f0023267f89 */ /* 0x000e2200000e0000 */
[----:B------:R-:W-:Y:S01]  /*1f30*/  FMUL R15, R28, UR16 ;  /* 0x000000101c0f7c20 */ /* 0x000fe20008400000 */
[----:B------:R-:W-:Y:S01]  /*1f40*/  FSEL R24, R24, -INF , !P3 ;  /* 0xff80000018187808 */ /* 0x000fe20005800000 */
[----:B------:R-:W-:Y:S01]  /*1f50*/  FMUL R28, R29, UR16 ;  /* 0x000000101d1c7c20 */ /* 0x000fe20008400000 */
[----:B------:R-:W-:Y:S01]  /*1f60*/  FMUL R29, R32, UR16 ;  /* 0x00000010201d7c20 */ /* 0x000fe20008400000 */
[----:B------:R-:W-:Y:S01]  /*1f70*/  FMUL R32, R33, UR16 ;  /* 0x0000001021207c20 */ /* 0x000fe20008400000 */
[----:B------:R-:W-:Y:S01]  /*1f80*/  ISETP.GT.U32.AND.EX P1, PT, R133, RZ, PT, P1 ;  /* 0x000000ff8500720c */ /* 0x000fe20003f24110 */
[----:B------:R-:W-:Y:S01]  /*1f90*/  FMUL R33, R36, UR16 ;  /* 0x0000001024217c20 */ /* 0x000fe20008400000 */
[----:B------:R-:W-:Y:S02]  /*1fa0*/  FSEL R15, R15, -INF , !P4 ;  /* 0xff8000000f0f7808 */ /* 0x000fe40006000000 */
[----:B------:R-:W-:-:S02]  /*1fb0*/  ISETP.GT.U32.AND.EX P6, PT, R135, RZ, PT, P6 ;  /* 0x000000ff8700720c */ /* 0x000fc40003fc4160 */
[----:B------:R-:W-:Y:S02]  /*1fc0*/  FSEL R28, R28, -INF , !P1 ;  /* 0xff8000001c1c7808 */ /* 0x000fe40004800000 */
[----:B0-----:R-:W-:Y:S02]  /*1fd0*/  FMNMX R43, R35, R38, !PT ;  /* 0x00000026232b7209 */ /* 0x001fe40007800000 */
[----:B------:R-:W-:-:S03]  /*1fe0*/  FMNMX R38, R24, R25, !PT ;  /* 0x0000001918267209 */ /* 0x000fc60007800000 */
[----:B------:R-:W0:Y:S01]  /*1ff0*/  SHFL.BFLY PT, R46, R43, 0x1, 0x1f ;  /* 0x0c201f002b2e7f89 */ /* 0x000e2200000e0000 */
[----:B------:R-:W-:Y:S01]  /*2000*/  FMUL R35, R37, UR16 ;  /* 0x0000001025237c20 */ /* 0x000fe20008400000 */
[----:B------:R-:W-:Y:S02]  /*2010*/  ISETP.GT.U32.AND.EX P0, PT, R132, RZ, PT, P0 ;  /* 0x000000ff8400720c */ /* 0x000fe40003f04100 */
[----:B------:R-:W-:Y:S02]  /*2020*/  FMNMX R37, R15, R38, !PT ;  /* 0x000000260f257209 */ /* 0x000fe40007800000 */
[----:B------:R-:W-:Y:S02]  /*2030*/  FSEL R33, R33, -INF , !P6 ;  /* 0xff80000021217808 */ /* 0x000fe40007000000 */
[----:B------:R-:W-:Y:S01]  /*2040*/  ISETP.GT.U32.AND P6, PT, R143, R8, PT ;  /* 0x000000088f00720c */ /* 0x000fe20003fc4070 */
[----:B------:R-:W-:Y:S01]  /*2050*/  FMUL R36, R40, UR16 ;  /* 0x0000001028247c20 */ /* 0x000fe20008400000 */
[----:B------:R-:W-:-:S02]  /*2060*/  FSEL R29, R29, -INF , !P0 ;  /* 0xff8000001d1d7808 */ /* 0x000fc40004000000 */
[----:B------:R-:W-:Y:S02]  /*2070*/  ISETP.GT.U32.AND.EX P2, PT, R90, RZ, PT, P2 ;  /* 0x000000ff5a00720c */ /* 0x000fe40003f44120 */
[----:B------:R-:W-:Y:S02]  /*2080*/  FMNMX R38, R28, R37, !PT ;  /* 0x000000251c267209 */ /* 0x000fe40007800000 */
[----:B------:R-:W-:Y:S02]  /*2090*/  ISETP.GT.U32.AND.EX P5, PT, R134, RZ, PT, P5 ;  /* 0x000000ff8600720c */ /* 0x000fe40003fa4150 */
[----:B------:R-:W-:Y:S02]  /*20a0*/  ISETP.GT.U32.AND.EX P6, PT, R16, RZ, PT, P6 ;  /* 0x000000ff1000720c */ /* 0x000fe40003fc4160 */
[----:B------:R-:W-:Y:S02]  /*20b0*/  FSEL R32, R32, -INF , !P2 ;  /* 0xff80000020207808 */ /* 0x000fe40005000000 */
[----:B------:R-:W-:-:S02]  /*20c0*/  FMNMX R37, R29, R38, !PT ;  /* 0x000000261d257209 */ /* 0x000fc40007800000 */
[----:B------:R-:W-:Y:S02]  /*20d0*/  FSEL R35, R35, -INF , !P5 ;  /* 0xff80000023237808 */ /* 0x000fe40006800000 */
[----:B------:R-:W-:Y:S02]  /*20e0*/  FSEL R36, R36, -INF , !P6 ;  /* 0xff80000024247808 */ /* 0x000fe40007000000 */
[-C--:B------:R-:W-:Y:S02]  /*20f0*/  ISETP.GT.U32.AND P4, PT, R151, R8.reuse, PT ;  /* 0x000000089700720c */ /* 0x080fe40003f84070 */
[-C--:B------:R-:W-:Y:S02]  /*2100*/  ISETP.GT.U32.AND P1, PT, R137, R8.reuse, PT ;  /* 0x000000088900720c */ /* 0x080fe40003f24070 */
[-C--:B------:R-:W-:Y:S02]  /*2110*/  ISETP.GT.U32.AND P3, PT, R149, R8.reuse, PT ;  /* 0x000000089500720c */ /* 0x080fe40003f64070 */
[----:B------:R-:W-:-:S02]  /*2120*/  ISETP.GT.U32.AND P0, PT, R139, R8, PT ;  /* 0x000000088b00720c */ /* 0x000fc40003f04070 */
[-C--:B------:R-:W-:Y:S02]  /*2130*/  ISETP.GT.U32.AND P2, PT, R147, R8.reuse, PT ;  /* 0x000000089300720c */ /* 0x080fe40003f44070 */
[-C--:B------:R-:W-:Y:S02]  /*2140*/  ISETP.GT.U32.AND P5, PT, R141, R8.reuse, PT ;  /* 0x000000088d00720c */ /* 0x080fe40003fa4070 */
[----:B------:R-:W-:Y:S02]  /*2150*/  ISETP.GT.U32.AND P6, PT, R145, R8, PT ;  /* 0x000000089100720c */ /* 0x000fe40003fc4070 */
[----:B------:R-:W-:Y:S02]  /*2160*/  FMNMX R38, R32, R37, !PT ;  /* 0x0000002520267209 */ /* 0x000fe40007800000 */
[C---:B------:R-:W-:Y:S02]  /*2170*/  ISETP.GT.U32.AND.EX P4, PT, R16.reuse, RZ, PT, P4 ;  /* 0x000000ff1000720c */ /* 0x040fe40003f84140 */
[----:B------:R-:W-:-:S02]  /*2180*/  ISETP.GT.U32.AND.EX P1, PT, R16, RZ, PT, P1 ;  /* 0x000000ff1000720c */ /* 0x000fc40003f24110 */
[C---:B------:R-:W-:Y:S02]  /*2190*/  ISETP.GT.U32.AND.EX P3, PT, R16.reuse, RZ, PT, P3 ;  /* 0x000000ff1000720c */ /* 0x040fe40003f64130 */
[C---:B------:R-:W-:Y:S02]  /*21a0*/  ISETP.GT.U32.AND.EX P0, PT, R16.reuse, RZ, PT, P0 ;  /* 0x000000ff1000720c */ /* 0x040fe40003f04100 */
[C---:B------:R-:W-:Y:S02]  /*21b0*/  ISETP.GT.U32.AND.EX P2, PT, R16.reuse, RZ, PT, P2 ;  /* 0x000000ff1000720c */ /* 0x040fe40003f44120 */
[C---:B------:R-:W-:Y:S02]  /*21c0*/  ISETP.GT.U32.AND.EX P5, PT, R16.reuse, RZ, PT, P5 ;  /* 0x000000ff1000720c */ /* 0x040fe40003fa4150 */
[----:B------:R-:W-:Y:S02]  /*21d0*/  ISETP.GT.U32.AND.EX P6, PT, R16, RZ, PT, P6 ;  /* 0x000000ff1000720c */ /* 0x000fe40003fc4160 */
[----:B------:R-:W-:Y:S01]  /*21e0*/  FMNMX R16, R33, R38, !PT ;  /* 0x0000002621107209 */ /* 0x000fe20007800000 */
[----:B------:R-:W-:Y:S01]  /*21f0*/  FMUL R37, R41, UR16 ;  /* 0x0000001029257c20 */ /* 0x000fe20008400000 */
[----:B0-----:R-:W-:-:S02]  /*2200*/  FMNMX R46, R43, R46, !PT ;  /* 0x0000002e2b2e7209 */ /* 0x001fc40007800000 */
[----:B------:R-:W-:Y:S01]  /*2210*/  FMNMX R43, R35, R16, !PT ;  /* 0x00000010232b7209 */ /* 0x000fe20007800000 */
[----:B------:R-:W-:Y:S01]  /*2220*/  FMUL R38, R44, UR16 ;  /* 0x000000102c267c20 */ /* 0x000fe20008400000 */
[----:B------:R-:W-:Y:S02]  /*2230*/  FMNMX R41, R46, R9, !PT ;  /* 0x000000092e297209 */ /* 0x000fe40007800000 */
[----:B------:R-:W-:Y:S02]  /*2240*/  FSEL R37, R37, -INF , !P6 ;  /* 0xff80000025257808 */ /* 0x000fe40007000000 */
[----:B------:R-:W-:Y:S01]  /*2250*/  FMNMX R16, R36, R43, !PT ;  /* 0x0000002b24107209 */ /* 0x000fe20007800000 */
[----:B------:R-:W-:Y:S01]  /*2260*/  FMUL R137, R45, UR16 ;  /* 0x000000102d897c20 */ /* 0x000fe20008400000 */
[----:B------:R-:W-:Y:S01]  /*2270*/  FADD R26, R26, -R41 ;  /* 0x800000291a1a7221 */ /* 0x000fe20000000000 */
[----:B------:R-:W-:Y:S02]  /*2280*/  FSEL R38, R38, -INF , !P5 ;  /* 0xff80000026267808 */ /* 0x000fe40006800000 */
[----:B------:R-:W-:Y:S01]  /*2290*/  FMNMX R43, R37, R16, !PT ;  /* 0x00000010252b7209 */ /* 0x000fe20007800000 */
[----:B------:R-:W-:Y:S01]  /*22a0*/  FMUL R139, R48, UR16 ;  /* 0x00000010308b7c20 */ /* 0x000fe20008400000 */
[----:B------:R-:W-:Y:S01]  /*22b0*/  FMUL R16, R26, 1.4426950216293334961 ;  /* 0x3fb8aa3b1a107820 */ /* 0x000fe20000400000 */
[----:B------:R-:W-:-:S02]  /*22c0*/  FSEL R137, R137, -INF , !P2 ;  /* 0xff80000089897808 */ /* 0x000fc40005000000 */
        /* <DEDUP_REMOVED lines=8> */
[----:B------:R-:W-:-:S02]  /*2350*/  FSEL R141, R141, -INF , !P1 ;  /* 0xff8000008d8d7808 */ /* 0x000fc40004800000 */
[----:B------:R-:W-:Y:S02]  /*2360*/  FMNMX R26, R27, R26, !PT ;  /* 0x0000001a1b1a7209 */ /* 0x000fe40007800000 */
[----:B------:R-:W-:Y:S02]  /*2370*/  FSEL R143, R143, -INF , !P4 ;  /* 0xff8000008f8f7808 */ /* 0x000fe40006000000 */
[----:B------:R-:W-:Y:S01]  /*2380*/  FMNMX R26, R141, R26, !PT ;  /* 0x0000001a8d1a7209 */ /* 0x000fe20007800000 */
[----:B------:R-:W-:-:S03]  /*2390*/  FADD R31, R31, -R41 ;  /* 0x800000291f1f7221 */ /* 0x000fc60000000000 */
[----:B------:R-:W-:Y:S01]  /*23a0*/  FMNMX R26, R143, R26, !PT ;  /* 0x0000001a8f1a7209 */ /* 0x000fe20007800000 */
[----:B------:R-:W-:-:S04]  /*23b0*/  FMUL R45, R31, 1.4426950216293334961 ;  /* 0x3fb8aa3b1f2d7820 */ /* 0x000fc80000400000 */
[----:B------:R-:W0:Y:S02]  /*23c0*/  SHFL.BFLY PT, R31, R26, 0x2, 0x1f ;  /* 0x0c401f001a1f7f89 */ /* 0x000e2400000e0000 */
[----:B0-----:R-:W-:-:S05]  /*23d0*/  FMNMX R31, R26, R31, !PT ;  /* 0x0000001f1a1f7209 */ /* 0x001fca0007800000 */
[----:B------:R-:W0:Y:S01]  /*23e0*/  SHFL.BFLY PT, R26, R31, 0x1, 0x1f ;  /* 0x0c201f001f1a7f89 */ /* 0x000e2200000e0000 */
[----:B------:R-:W-:-:S03]  /*23f0*/  FADD R136, R136, -R41 ;  /* 0x8000002988887221 */ /* 0x000fc60000000000 */
[----:B--2---:R-:W-:Y:S01]  /*2400*/  STS.U16 [R3+UR11+0x1000], R158 ;  /* 0x0010009e03007988 */ /* 0x004fe2000800040b */
[----:B------:R-:W-:Y:S01]  /*2410*/  FMUL R44, R136, 1.4426950216293334961 ;  /* 0x3fb8aa3b882c7820 */ /* 0x000fe20000400000 */
[----:B------:R-:W-:Y:S01]  /*2420*/  FADD R138, R138, -R41 ;  /* 0x800000298a8a7221 */ /* 0x000fe20000000000 */
[----:B0-----:R-:W-:-:S04]  /*2430*/  FMNMX R31, R31, R26, !PT ;  /* 0x0000001a1f1f7209 */ /* 0x001fc80007800000 */
[----:B------:R-:W-:Y:S01]  /*2440*/  FMNMX R90, R31, R14, !PT ;  /* 0x0000000e1f5a7209 */ /* 0x000fe20007800000 */
[----:B---3--:R-:W-:Y:S04]  /*2450*/  STS.U16 [R3+UR11+0x1400], R164 ;  /* 0x001400a403007988 */ /* 0x008fe8000800040b */
[----:B------:R-:W-:-:S04]  /*2460*/  FADD R24, R24, -R90 ;  /* 0x8000005a18187221 */ /* 0x000fc80000000000 */
[----:B------:R-:W-:Y:S01]  /*2470*/  FMUL R136, R24, 1.4426950216293334961 ;  /* 0x3fb8aa3b18887820 */ /* 0x000fe20000400000 */
[----:B-----5:R-:W-:Y:S01]  /*2480*/  STS.U16 [R3+UR11+0x1800], R163 ;  /* 0x001800a303007988 */ /* 0x020fe2000800040b */
[----:B------:R-:W-:Y:S01]  /*2490*/  FADD R24, R15, -R90 ;  /* 0x8000005a0f187221 */ /* 0x000fe20000000000 */
[----:B------:R-:W-:-:S03]  /*24a0*/  FMUL R49, R138, 1.4426950216293334961 ;  /* 0x3fb8aa3b8a317820 */ /* 0x000fc60000400000 */
[----:B------:R-:W-:Y:S01]  /*24b0*/  FMUL R24, R24, 1.4426950216293334961 ;  /* 0x3fb8aa3b18187820 */ /* 0x000fe20000400000 */
[----:B----4-:R0:W-:Y:S04]  /*24c0*/  STS.U16 [R3+UR11+0x1c00], R42 ;  /* 0x001c002a03007988 */ /* 0x0101e8000800040b */
[----:B------:R-:W-:Y:S04]  /*24d0*/  STS.U16 [R4+UR11+0x1100], R159 ;  /* 0x0011009f04007988 */ /* 0x000fe8000800040b */
[----:B------:R-:W-:Y:S04]  /*24e0*/  STS.U16 [R4+UR11+0x1500], R155 ;  /* 0x0015009b04007988 */ /* 0x000fe8000800040b */
[----:B------:R-:W-:Y:S04]  /*24f0*/  STS.U16 [R4+UR11+0x1900], R165 ;  /* 0x001900a504007988 */ /* 0x000fe8000800040b */
[----:B------:R1:W-:Y:S04]  /*2500*/  STS.U16 [R4+UR11+0x1d00], R47 ;  /* 0x001d002f04007988 */ /* 0x0003e8000800040b */
[----:B------:R-:W-:Y:S04]  /*2510*/  STS.U16 [R5+UR11+0x1200], R160 ;  /* 0x001200a005007988 */ /* 0x000fe8000800040b */
[----:B------:R-:W-:Y:S04]  /*2520*/  STS.U16 [R5+UR11+0x1600], R162 ;  /* 0x001600a205007988 */ /* 0x000fe8000800040b */
[----:B------:R2:W-:Y:S04]  /*2530*/  STS.U16 [R5+UR11+0x1a00], R34 ;  /* 0x001a002205007988 */ /* 0x0005e8000800040b */
[----:B------:R-:W-:Y:S04]  /*2540*/  STS.U16 [R5+UR11+0x1e00], R50 ;  /* 0x001e003205007988 */ /* 0x000fe8000800040b */
[----:B------:R-:W-:Y:S04]  /*2550*/  STS.U16 [R6+UR11+0x1300], R157 ;  /* 0x0013009d06007988 */ /* 0x000fe8000800040b */
[----:B------:R-:W-:Y:S04]  /*2560*/  STS.U16 [R6+UR11+0x1700], R161 ;  /* 0x001700a106007988 */ /* 0x000fe8000800040b */
[----:B------:R3:W-:Y:S04]  /*2570*/  STS.U16 [R6+UR11+0x1b00], R39 ;  /* 0x001b002706007988 */ /* 0x0007e8000800040b */
[----:B------:R-:W-:Y:S01]  /*2580*/  STS.U16 [R6+UR11+0x1f00], R55 ;  /* 0x001f003706007988 */ /* 0x000fe2000800040b */
[----:B------:R4:W-:Y:S06]  /*2590*/  MEMBAR.ALL.CTA ;  /* 0x0000000000007992 */ /* 0x0009ec0000008000 */
[----:B----4-:R-:W4:Y:S01]  /*25a0*/  FENCE.VIEW.ASYNC.S ;  /* 0x00000000000073c6 */ /* 0x010f220000000000 */
[----:B------:R5:W-:Y:S01]  /*25b0*/  MUFU.EX2 R138, R24 ;  /* 0x00000018008a7308 */ /* 0x000be20000000800 */
[----:B------:R-:W-:Y:S01]  /*25c0*/  FADD R146, R146, -R41 ;  /* 0x8000002992927221 */ /* 0x000fe20000000000 */
[----:B-----5:R-:W-:-:S03]  /*25d0*/  FADD R24, R137, -R90 ;  /* 0x8000005a89187221 */ /* 0x020fc60000000000 */
[----:B------:R-:W-:Y:S01]  /*25e0*/  FMUL R53, R146, 1.4426950216293334961 ;  /* 0x3fb8aa3b92357820 */ /* 0x000fe20000400000 */
[----:B------:R-:W-:Y:S01]  /*25f0*/  FMUL R24, R24, 1.4426950216293334961 ;  /* 0x3fb8aa3b18187820 */ /* 0x000fe20000400000 */
[--C-:B------:R-:W-:Y:S01]  /*2600*/  FADD R140, R140, -R41.reuse ;  /* 0x800000298c8c7221 */ /* 0x100fe20000000000 */
[--C-:B------:R-:W-:Y:S01]  /*2610*/  FADD R142, R142, -R41.reuse ;  /* 0x800000298e8e7221 */ /* 0x100fe20000000000 */
[--C-:B------:R-:W-:Y:S01]  /*2620*/  FADD R144, R144, -R41.reuse ;  /* 0x8000002990907221 */ /* 0x100fe20000000000 */
[----:B------:R5:W-:Y:S01]  /*2630*/  MUFU.EX2 R146, R24 ;  /* 0x0000001800927308 */ /* 0x000be20000000800 */
[--C-:B------:R-:W-:Y:S01]  /*2640*/  FADD R148, R148, -R41.reuse ;  /* 0x8000002994947221 */ /* 0x100fe20000000000 */
[--C-:B------:R-:W-:Y:S01]  /*2650*/  FADD R150, R150, -R41.reuse ;  /* 0x8000002996967221 */ /* 0x100fe20000000000 */
[--C-:B------:R-:W-:Y:S01]  /*2660*/  FADD R152, R152, -R41.reuse ;  /* 0x8000002998987221 */ /* 0x100fe20000000000 */
[--C-:B------:R-:W-:Y:S01]  /*2670*/  FADD R153, R153, -R41.reuse ;  /* 0x8000002999997221 */ /* 0x100fe20000000000 */
[----:B------:R-:W-:Y:S01]  /*2680*/  FADD R156, R156, -R41 ;  /* 0x800000299c9c7221 */ /* 0x000fe20000000000 */
[----:B------:R-:W-:Y:S01]  /*2690*/  FADD R26, -R41, R9 ;  /* 0x00000009291a7221 */ /* 0x000fe20000000100 */
[----:B------:R-:W-:Y:S01]  /*26a0*/  FADD R139, R139, -R90 ;  /* 0x8000005a8b8b7221 */ /* 0x000fe20000000000 */
[----:B-----5:R-:W-:Y:S01]  /*26b0*/  FADD R24, -R90, R14 ;  /* 0x0000000e5a187221 */ /* 0x020fe20000000100 */
[--C-:B------:R-:W-:Y:S01]  /*26c0*/  FADD R30, R30, -R41.reuse ;  /* 0x800000291e1e7221 */ /* 0x100fe20000000000 */
[----:B------:R-:W-:Y:S01]  /*26d0*/  FADD R154, R154, -R41 ;  /* 0x800000299a9a7221 */ /* 0x000fe20000000000 */
[--C-:B------:R-:W-:Y:S01]  /*26e0*/  FADD R25, R25, -R90.reuse ;  /* 0x8000005a19197221 */ /* 0x100fe20000000000 */
        /* <DEDUP_REMOVED lines=10> */
[----:B------:R-:W-:Y:S01]  /*2790*/  FADD R143, R143, -R90 ;  /* 0x8000005a8f8f7221 */ /* 0x000fe20000000000 */
[----:B------:R-:W-:Y:S01]  /*27a0*/  FMUL R43, R40, 1.4426950216293334961 ;  /* 0x3fb8aa3b282b7820 */ /* 0x000fe20000400000 */
        /* <DEDUP_REMOVED lines=25> */
[----:B------:R-:W5:Y:S08]  /*2940*/  MUFU.EX2 R134, R26 ;  /* 0x0000001a00867308 */ /* 0x000f700000000800 */
[----:B0-----:R-:W0:Y:S08]  /*2950*/  MUFU.EX2 R42, R24 ;  /* 0x00000018002a7308 */ /* 0x001e300000000800 */
[----:B------:R-:W-:Y:S08]  /*2960*/  MUFU.EX2 R16, R16 ;  /* 0x0000001000107308 */ /* 0x000ff00000000800 */
[----:B------:R-:W2:Y:S08]  /*2970*/  MUFU.EX2 R43, R43 ;  /* 0x0000002b002b7308 */ /* 0x000eb00000000800 */
[----:B------:R-:W-:Y:S08]  /*2980*/  MUFU.EX2 R40, R30 ;  /* 0x0000001e00287308 */ /* 0x000ff00000000800 */
[----:B------:R-:W3:Y:S08]  /*2990*/  MUFU.EX2 R45, R45 ;  /* 0x0000002d002d7308 */ /* 0x000ef00000000800 */
[----:B------:R-:W-:Y:S08]  /*29a0*/  MUFU.EX2 R44, R44 ;  /* 0x0000002c002c7308 */ /* 0x000ff00000000800 */
        /* <DEDUP_REMOVED lines=12> */
[----:B------:R2:W4:Y:S08]  /*2a70*/  MUFU.EX2 R15, R25 ;  /* 0x00000019000f7308 */ /* 0x0005300000000800 */
[----:B------:R-:W4:Y:S08]  /*2a80*/  MUFU.EX2 R145, R28 ;  /* 0x0000001c00917308 */ /* 0x000f300000000800 */
[----:B------:R-:W-:Y:S08]  /*2a90*/  MUFU.EX2 R140, R29 ;  /* 0x0000001d008c7308 */ /* 0x000ff00000000800 */
[----:B------:R-:W4:Y:S08]  /*2aa0*/  MUFU.EX2 R147, R32 ;  /* 0x0000002000937308 */ /* 0x000f300000000800 */
[----:B------:R-:W-:Y:S08]  /*2ab0*/  MUFU.EX2 R142, R33 ;  /* 0x00000021008e7308 */ /* 0x000ff00000000800 */
[----:B------:R-:W4:Y:S08]  /*2ac0*/  MUFU.EX2 R149, R35 ;  /* 0x0000002300957308 */ /* 0x000f300000000800 */
[----:B------:R-:W-:Y:S08]  /*2ad0*/  MUFU.EX2 R144, R36 ;  /* 0x0000002400907308 */ /* 0x000ff00000000800 */
[----:B------:R-:W4:Y:S08]  /*2ae0*/  MUFU.EX2 R151, R37 ;  /* 0x0000002500977308 */ /* 0x000f300000000800 */
[----:B------:R-:W4:Y:S08]  /*2af0*/  MUFU.EX2 R137, R38 ;  /* 0x0000002600897308 */ /* 0x000f300000000800 */
[----:B------:R-:W-:Y:S08]  /*2b00*/  MUFU.EX2 R139, R139 ;  /* 0x0000008b008b7308 */ /* 0x000ff00000000800 */
[----:B------:R3:W4:Y:S08]  /*2b10*/  MUFU.EX2 R148, R27 ;  /* 0x0000001b00947308 */ /* 0x0007300000000800 */
[----:B------:R-:W-:Y:S08]  /*2b20*/  MUFU.EX2 R14, R141 ;  /* 0x0000008d000e7308 */ /* 0x000ff00000000800 */
[----:B-1----:R-:W1:Y:S01]  /*2b30*/  MUFU.EX2 R47, R143 ;  /* 0x0000008f002f7308 */ /* 0x002e620000000800 */
[-C--:B-----5:R-:W-:Y:S01]  /*2b40*/  FMUL R58, R58, R134.reuse ;  /* 0x000000863a3a7220 */ /* 0x0a0fe20000400000 */
[-C--:B------:R-:W-:Y:S01]  /*2b50*/  FMUL R59, R59, R134.reuse ;  /* 0x000000863b3b7220 */ /* 0x080fe20000400000 */
[-C--:B------:R-:W-:Y:S01]  /*2b60*/  FMUL R62, R62, R134.reuse ;  /* 0x000000863e3e7220 */ /* 0x080fe20000400000 */
[-C--:B------:R-:W-:Y:S01]  /*2b70*/  FMUL R63, R63, R134.reuse ;  /* 0x000000863f3f7220 */ /* 0x080fe20000400000 */
[-C--:B------:R-:W-:Y:S01]  /*2b80*/  FMUL R66, R66, R134.reuse ;  /* 0x0000008642427220 */ /* 0x080fe20000400000 */
[-C--:B------:R-:W-:Y:S01]  /*2b90*/  FMUL R67, R67, R134.reuse ;  /* 0x0000008643437220 */ /* 0x080fe20000400000 */
[-C--:B------:R-:W-:Y:S01]  /*2ba0*/  FMUL R70, R70, R134.reuse ;  /* 0x0000008646467220 */ /* 0x080fe20000400000 */
[----:B------:R-:W-:Y:S01]  /*2bb0*/  FMUL R71, R71, R134 ;  /* 0x0000008647477220 */ /* 0x000fe20000400000 */
[-C--:B0-----:R-:W-:Y:S01]  /*2bc0*/  FMUL R56, R56, R42.reuse ;  /* 0x0000002a38387220 */ /* 0x081fe20000400000 */
[-C--:B------:R-:W-:Y:S01]  /*2bd0*/  FMUL R57, R57, R42.reuse ;  /* 0x0000002a39397220 */ /* 0x080fe20000400000 */
[-C--:B------:R-:W-:Y:S01]  /*2be0*/  FMUL R60, R60, R42.reuse ;  /* 0x0000002a3c3c7220 */ /* 0x080fe20000400000 */
[-C--:B------:R-:W-:Y:S01]  /*2bf0*/  FMUL R61, R61, R42.reuse ;  /* 0x0000002a3d3d7220 */ /* 0x080fe20000400000 */
[-C--:B------:R-:W-:Y:S01]  /*2c00*/  FMUL R64, R64, R42.reuse ;  /* 0x0000002a40407220 */ /* 0x080fe20000400000 */
[-C--:B------:R-:W-:Y:S01]  /*2c10*/  FMUL R65, R65, R42.reuse ;  /* 0x0000002a41417220 */ /* 0x080fe20000400000 */
[-C--:B------:R-:W-:Y:S01]  /*2c20*/  FMUL R68, R68, R42.reuse ;  /* 0x0000002a44447220 */ /* 0x080fe20000400000 */
[----:B------:R-:W-:Y:S01]  /*2c30*/  FMUL R69, R69, R42 ;  /* 0x0000002a45457220 */ /* 0x000fe20000400000 */
[----:B--2---:R-:W-:-:S02]  /*2c40*/  F2FP.F16.F32.PACK_AB R25, R43, R16 ;  /* 0x000000102b19723e */ /* 0x004fc400000000ff */
[----:B---3--:R-:W-:Y:S02]  /*2c50*/  F2FP.F16.F32.PACK_AB R27, R45, R40 ;  /* 0x000000282d1b723e */ /* 0x008fe400000000ff */
[----:B----4-:R-:W-:Y:S02]  /*2c60*/  F2FP.F16.F32.PACK_AB R24, R15, R136 ;  /* 0x000000880f18723e */ /* 0x010fe400000000ff */
[----:B------:R-:W-:Y:S02]  /*2c70*/  F2FP.F16.F32.PACK_AB R26, R145, R138 ;  /* 0x0000008a911a723e */ /* 0x000fe400000000ff */
[----:B------:R-:W-:Y:S02]  /*2c80*/  F2FP.F16.F32.PACK_AB R28, R147, R140 ;  /* 0x0000008c931c723e */ /* 0x000fe400000000ff */
[----:B------:R-:W-:Y:S02]  /*2c90*/  F2FP.F16.F32.PACK_AB R29, R49, R44 ;  /* 0x0000002c311d723e */ /* 0x000fe400000000ff */
[----:B------:R-:W-:-:S02]  /*2ca0*/  F2FP.F16.F32.PACK_AB R30, R149, R142 ;  /* 0x0000008e951e723e */ /* 0x000fc400000000ff */
[----:B------:R-:W-:Y:S02]  /*2cb0*/  F2FP.F16.F32.PACK_AB R31, R51, R46 ;  /* 0x0000002e331f723e */ /* 0x000fe400000000ff */
[----:B------:R-:W-:Y:S02]  /*2cc0*/  F2FP.F16.F32.PACK_AB R32, R151, R144 ;  /* 0x000000909720723e */ /* 0x000fe400000000ff */
[----:B------:R-:W-:Y:S02]  /*2cd0*/  F2FP.F16.F32.PACK_AB R33, R53, R48 ;  /* 0x000000303521723e */ /* 0x000fe400000000ff */
[----:B------:R-:W-:Y:S02]  /*2ce0*/  F2FP.F16.F32.PACK_AB R34, R146, R137 ;  /* 0x000000899222723e */ /* 0x000fe400000000ff */
[----:B------:R-:W-:Y:S02]  /*2cf0*/  F2FP.F16.F32.PACK_AB R35, R133, R52 ;  /* 0x000000348523723e */ /* 0x000fe400000000ff */
[----:B------:R-:W-:-:S02]  /*2d00*/  F2FP.F16.F32.PACK_AB R36, R148, R139 ;  /* 0x0000008b9424723e */ /* 0x000fc400000000ff */
[----:B------:R-:W-:Y:S02]  /*2d10*/  F2FP.F16.F32.PACK_AB R37, R135, R54 ;  /* 0x000000368725723e */ /* 0x000fe400000000ff */
[----:B-1----:R-:W-:Y:S02]  /*2d20*/  F2FP.F16.F32.PACK_AB R38, R47, R14 ;  /* 0x0000000e2f26723e */ /* 0x002fe400000000ff */
[----:B------:R-:W-:Y:S01]  /*2d30*/  F2FP.F16.F32.PACK_AB R39, R9, R132 ;  /* 0x000000840927723e */ /* 0x000fe200000000ff */
[----:B------:R-:W-:Y:S06]  /*2d40*/  BAR.SYNC.DEFER_BLOCKING 0x0 ;  /* 0x0000000000007b1d */ /* 0x000fec0000010000 */
[----:B------:R-:W-:Y:S01]  /*2d50*/  UMOV UR22, UR8 ;  /* 0x0000000800167c82 */ /* 0x000fe20008000000 */
[----:B------:R-:W-:Y:S01]  /*2d60*/  UMOV UR23, 0x40000040 ;  /* 0x4000004000177882 */ /* 0x000fe20000000000 */
[----:B------:R-:W-:-:S06]  /*2d70*/  WARPGROUP.ARRIVE ;  /* 0x00000000000079c5 */ /* 0x000fcc0000000000 */
[----:B------:R-:W-:Y:S01]  /*2d80*/  HGMMA.64x32x16.F32 R56, R24, gdesc[UR20], R56 ;  /* 0x0060001418387df0 */ /* 0x000fe20008700838 */
[----:B------:R-:W-:Y:S01]  /*2d90*/  FADD R43, R16, R43 ;  /* 0x0000002b102b7221 */ /* 0x000fe20000000000 */
[----:B------:R-:W-:-:S03]  /*2da0*/  FADD R15, R136, R15 ;  /* 0x0000000f880f7221 */ /* 0x000fc60000000000 */
[----:B------:R-:W-:Y:S01]  /*2db0*/  FADD R40, R40, R43 ;  /* 0x0000002b28287221 */ /* 0x000fe20000000000 */
[----:B------:R-:W-:Y:S01]  /*2dc0*/  FADD R138, R138, R15 ;  /* 0x0000000f8a8a7221 */ /* 0x000fe20000000000 */
[----:B------:R-:W-:Y:S02]  /*2dd0*/  HGMMA.64x32x16.F32 R56, R28, gdesc[UR24], R56 ;  /* 0x006000181c387df0 */ /* 0x000fe40008700838 */
[----:B------:R-:W-:Y:S01]  /*2de0*/  FADD R45, R45, R40 ;  /* 0x000000282d2d7221 */ /* 0x000fe20000000000 */
[----:B------:R-:W-:-:S03]  /*2df0*/  FADD R145, R145, R138 ;  /* 0x0000008a91917221 */ /* 0x000fc60000000000 */
        /* <DEDUP_REMOVED lines=13> */
[----:B------:R-:W-:Y:S01]  /*2ed0*/  HGMMA.64x32x16.F32 R56, R32, gdesc[UR28], R56 ;  /* 0x0060001c20387df0 */ /* 0x000fe20008700838 */
[----:B------:R-:W-:Y:S02]  /*2ee0*/  FADD R137, R137, R144 ;  /* 0x0000009089897221 */ /* 0x000fe40000000000 */
[----:B------:R-:W-:Y:S02]  /*2ef0*/  FADD R133, R133, R52 ;  /* 0x0000003485857221 */ /* 0x000fe40000000000 */
[----:B------:R-:W-:Y:S02]  /*2f00*/  FADD R146, R146, R137 ;  /* 0x0000008992927221 */ /* 0x000fe40000000000 */
[----:B------:R-:W-:Y:S02]  /*2f10*/  FADD R54, R54, R133 ;  /* 0x0000008536367221 */ /* 0x000fe40000000000 */
[----:B------:R-:W-:-:S02]  /*2f20*/  FADD R139, R139, R146 ;  /* 0x000000928b8b7221 */ /* 0x000fc40000000000 */
[----:B------:R-:W-:Y:S02]  /*2f30*/  FADD R135, R135, R54 ;  /* 0x0000003687877221 */ /* 0x000fe40000000000 */
[----:B------:R-:W-:Y:S02]  /*2f40*/  FADD R139, R148, R139 ;  /* 0x0000008b948b7221 */ /* 0x000fe40000000000 */
[----:B------:R-:W-:Y:S02]  /*2f50*/  FADD R132, R132, R135 ;  /* 0x0000008784847221 */ /* 0x000fe40000000000 */
[----:B------:R-:W-:Y:S02]  /*2f60*/  FADD R14, R14, R139 ;  /* 0x0000008b0e0e7221 */ /* 0x000fe40000000000 */
[----:B------:R-:W-:Y:S02]  /*2f70*/  FADD R132, R9, R132 ;  /* 0x0000008409847221 */ /* 0x000fe40000000000 */
[----:B------:R-:W-:-:S03]  /*2f80*/  FADD R14, R47, R14 ;  /* 0x0000000e2f0e7221 */ /* 0x000fc60000000000 */
[----:B------:R-:W0:Y:S04]  /*2f90*/  SHFL.BFLY PT, R15, R132, 0x2, 0x1f ;  /* 0x0c401f00840f7f89 */ /* 0x000e2800000e0000 */
[----:B------:R-:W1:Y:S01]  /*2fa0*/  SHFL.BFLY PT, R9, R14, 0x2, 0x1f ;  /* 0x0c401f000e097f89 */ /* 0x000e6200000e0000 */
[----:B------:R-:W-:Y:S01]  /*2fb0*/  HGMMA.64x32x16.F32 R56, R36, gdesc[UR32], R56, gsb0 ;  /* 0x0060002024387df0 */ /* 0x000fe20008000838 */
[----:B0-----:R-:W-:Y:S01]  /*2fc0*/  FADD R40, R132, R15 ;  /* 0x0000000f84287221 */ /* 0x001fe20000000000 */
[----:B-1----:R-:W-:Y:S01]  /*2fd0*/  FADD R9, R14, R9 ;  /* 0x000000090e097221 */ /* 0x002fe20000000000 */
[----:B------:R-:W-:-:S03]  /*2fe0*/  UIADD3 UR4, UP0, UR4, 0x40, URZ ;  /* 0x0000004004047890 */ /* 0x000fc6000ff1e03f */
[----:B------:R-:W0:Y:S01]  /*2ff0*/  SHFL.BFLY PT, R15, R40, 0x1, 0x1f ;  /* 0x0c201f00280f7f89 */ /* 0x000e2200000e0000 */
[----:B------:R-:W-:-:S03]  /*3000*/  UIADD3.X UR5, URZ, UR5, URZ, UP0, !UPT ;  /* 0x000000053f057290 */ /* 0x000fc600087fe43f */
[----:B------:R-:W1:Y:S01]  /*3010*/  SHFL.BFLY PT, R16, R9, 0x1, 0x1f ;  /* 0x0c201f0009107f89 */ /* 0x000e6200000e0000 */
[----:B------:R-:W-:Y:S02]  /*3020*/  ISETP.LE.U32.AND P0, PT, R7, UR4, PT ;  /* 0x0000000407007c0c */ /* 0x000fe4000bf03070 */
[----:B------:R-:W-:-:S05]  /*3030*/  IMAD.U32 R44, RZ, RZ, UR5 ;  /* 0x00000005ff2c7e24 */ /* 0x000fca000f8e00ff */
[----:B------:R-:W-:Y:S01]  /*3040*/  ISETP.GE.U32.AND.EX P0, PT, R44, RZ, PT, P0 ;  /* 0x000000ff2c00720c */ /* 0x000fe20003f06100 */
[----:B------:R-:W-:Y:S02]  /*3050*/  IMAD R10, R17, 0x40, R10 ;  /* 0x00000040110a7824 */ /* 0x000fe400078e020a */
[----:B------:R-:W-:Y:S02]  /*3060*/  IMAD R12, R91, 0x40, R12 ;  /* 0x000000405b0c7824 */ /* 0x000fe400078e020c */
[----:B------:R-:W-:Y:S02]  /*3070*/  IMAD.MOV.U32 R14, RZ, RZ, R90 ;  /* 0x000000ffff0e7224 */ /* 0x000fe400078e005a */
[----:B0-----:R-:W-:Y:S01]  /*3080*/  FADD R43, R40, R15 ;  /* 0x0000000f282b7221 */ /* 0x001fe20000000000 */
[----:B-1----:R-:W-:-:S03]  /*3090*/  FADD R15, R9, R16 ;  /* 0x00000010090f7221 */ /* 0x002fc60000000000 */
[----:B------:R-:W-:Y:S01]  /*30a0*/  FFMA R11, R134, R11, R43 ;  /* 0x0000000b860b7223 */ /* 0x000fe2000000002b */
[----:B------:R-:W-:Y:S02]  /*30b0*/  IMAD.MOV.U32 R9, RZ, RZ, R41 ;  /* 0x000000ffff097224 */ /* 0x000fe400078e0029 */
[----:B------:R-:W-:Y:S01]  /*30c0*/  FFMA R13, R42, R13, R15 ;  /* 0x0000000d2a0d7223 */ /* 0x000fe2000000000f */
[----:B------:R-:W-:Y:S02]  /*30d0*/  WARPGROUP.DEPBAR.LE gsb0, 0x0 ;  /* 0x00008000000079c5 */ /* 0x000fe40000010000 */
[----:B------:R-:W-:Y:S05]  /*30e0*/  @!P0 BRA `(.L_x_1) ;  /* 0xffffffe000448947 */ /* 0x000fea000383ffff */
.L_x_0:
[----:B------:R-:W-:Y:S02]  /*30f0*/  IMAD.MOV.U32 R17, RZ, RZ, R11 ;  /* 0x000000ffff117224 */ /* 0x000fe400078e000b */
[----:B------:R-:W-:Y:S01]  /*3100*/  FMUL R3, R70, 0.25 ;  /* 0x3e80000046037820 */ /* 0x000fe20000400000 */
[----:B------:R-:W-:Y:S01]  /*3110*/  FMUL R4, R71, 0.25 ;  /* 0x3e80000047047820 */ /* 0x000fe20000400000 */
[----:B------:R-:W-:Y:S01]  /*3120*/  FMUL R5, R62, 0.25 ;  /* 0x3e8000003e057820 */ /* 0x000fe20000400000 */
[----:B------:R-:W-:Y:S01]  /*3130*/  IMAD.MOV.U32 R32, RZ, RZ, R13 ;  /* 0x000000ffff207224 */ /* 0x000fe200078e000d */
[----:B------:R-:W-:Y:S01]  /*3140*/  FSETP.GT.AND P0, PT, |R17|, 8.50705917302346158658e+37, PT ;  /* 0x7e8000001100780b */ /* 0x000fe20003f04200 */
[----:B0-----:R-:W-:Y:S01]  /*3150*/  FMUL R6, R67, 0.25 ;  /* 0x3e80000043067820 */ /* 0x001fe20000400000 */
[----:B------:R-:W-:Y:S01]  /*3160*/  LOP3.LUT R8, R0, 0x8, RZ, 0xc0, !PT ;  /* 0x0000000800087812 */ /* 0x000fe200078ec0ff */
[----:B------:R-:W0:Y:S01]  /*3170*/  LDC R48, c[0x0][0x278] ;  /* 0x00009e00ff307b82 */ /* 0x000e220000000800 */
[----:B------:R-:W-:Y:S01]  /*3180*/  FSEL R70, R3, R70, P0 ;  /* 0x0000004603467208 */ /* 0x000fe20000000000 */
[----:B------:R-:W-:Y:S01]  /*3190*/  FMUL R3, R66, 0.25 ;  /* 0x3e80000042037820 */ /* 0x000fe20000400000 */
[----:B------:R-:W-:Y:S01]  /*31a0*/  FSEL R10, R4, R71, P0 ;  /* 0x00000047040a7208 */ /* 0x000fe20000000000 */
[----:B------:R-:W-:Y:S01]  /*31b0*/  FMUL R4, R63, 0.25 ;  /* 0x3e8000003f047820 */ /* 0x000fe20000400000 */
[----:B------:R-:W-:Y:S01]  /*31c0*/  FSEL R62, R5, R62, P0 ;  /* 0x0000003e053e7208 */ /* 0x000fe20000000000 */
[----:B------:R-:W-:Y:S01]  /*31d0*/  FMUL R5, R58, 0.25 ;  /* 0x3e8000003a057820 */ /* 0x000fe20000400000 */
[----:B------:R-:W-:Y:S01]  /*31e0*/  FSEL R66, R3, R66, P0 ;  /* 0x0000004203427208 */ /* 0x000fe20000000000 */
[----:B------:R-:W-:Y:S01]  /*31f0*/  FMUL R3, R68, 0.25 ;  /* 0x3e80000044037820 */ /* 0x000fe20000400000 */
[----:B------:R-:W-:Y:S01]  /*3200*/  FSETP.GT.AND P1, PT, |R32|, 8.50705917302346158658e+37, PT ;  /* 0x7e8000002000780b */ /* 0x000fe20003f24200 */
[----:B------:R-:W-:Y:S01]  /*3210*/  IMAD.MOV.U32 R29, RZ, RZ, 0x3dc6b27f ;  /* 0x3dc6b27fff1d7424 */ /* 0x000fe200078e00ff */
        /* <DEDUP_REMOVED lines=13> */
[----:B------:R-:W-:Y:S01]  /*32f0*/  ULDC.64 UR4, c[0x0][0x270] ;  /* 0x00009c0000047ab9 */ /* 0x000fe20000000a00 */
[----:B------:R-:W-:Y:S01]  /*3300*/  FSEL R21, R3, R60, P1 ;  /* 0x0000003c03157208 */ /* 0x000fe20000800000 */
[----:B------:R-:W-:Y:S01]  /*3310*/  FMUL R3, R56, 0.25 ;  /* 0x3e80000038037820 */ /* 0x000fe20000400000 */
[----:B------:R-:W-:Y:S01]  /*3320*/  LOP3.LUT R5, R0, 0x7, RZ, 0xc0, !PT ;  /* 0x0000000700057812 */ /* 0x000fe200078ec0ff */
[----:B------:R-:W-:Y:S01]  /*3330*/  UIMAD UR4, UR10, UR4, URZ ;  /* 0x000000040a0472a4 */ /* 0x000fe2000f8e023f */
[----:B------:R-:W-:Y:S01]  /*3340*/  FSEL R65, R6, R65, P1 ;  /* 0x0000004106417208 */ /* 0x000fe20000800000 */
[----:B------:R-:W-:Y:S01]  /*3350*/  FMUL R6, R57, 0.25 ;  /* 0x3e80000039067820 */ /* 0x000fe20000400000 */
[----:B------:R-:W-:-:S02]  /*3360*/  LEA R7, R5, UR11, 0x4 ;  /* 0x0000000b05077c11 */ /* 0x000fc4000f8e20ff */
[----:B------:R-:W-:Y:S01]  /*3370*/  FSEL R61, R4, R61, P1 ;  /* 0x0000003d043d7208 */ /* 0x000fe20000800000 */
[----:B------:R-:W-:Y:S01]  /*3380*/  IMAD.SHL.U32 R4, R0, 0x8, RZ ;  /* 0x0000000800047824 */ /* 0x000fe200078e00ff */
[----:B------:R-:W-:Y:S01]  /*3390*/  FSEL R27, R3, R56, P1 ;  /* 0x00000038031b7208 */ /* 0x000fe20000800000 */
[C---:B------:R-:W-:Y:S01]  /*33a0*/  FMUL R3, R32.reuse, 8388608 ;  /* 0x4b00000020037820 */ /* 0x040fe20000400000 */
[----:B------:R-:W-:Y:S01]  /*33b0*/  BAR.SYNC.DEFER_BLOCKING 0x0 ;  /* 0x0000000000007b1d */ /* 0x000fe20000010000 */
[----:B------:R-:W-:Y:S02]  /*33c0*/  FSETP.GEU.AND P2, PT, R32, 1.175494350822287508e-38, PT ;  /* 0x008000002000780b */ /* 0x000fe40003f4e000 */
[----:B------:R-:W-:Y:S01]  /*33d0*/  FSEL R57, R6, R57, P1 ;  /* 0x0000003906397208 */ /* 0x000fe20000800000 */
[--C-:B------:R-:W-:Y:S01]  /*33e0*/  IMAD R6, R5, -0x8, R7.reuse ;  /* 0xfffffff805067824 */ /* 0x100fe200078e0207 */
[----:B------:R-:W-:Y:S01]  /*33f0*/  LOP3.LUT R4, R4, 0x380, RZ, 0xc0, !PT ;  /* 0x0000038004047812 */ /* 0x000fe200078ec0ff */
[----:B------:R-:W-:Y:S01]  /*3400*/  IMAD.SHL.U32 R5, R0, 0x4, RZ ;  /* 0x0000000400057824 */ /* 0x000fe200078e00ff */
[----:B------:R-:W-:Y:S01]  /*3410*/  FSEL R34, R3, R32, !P2 ;  /* 0x0000002003227208 */ /* 0x000fe20005000000 */
[----:B------:R-:W-:Y:S01]  /*3420*/  IMAD R7, R8, 0x80, R7 ;  /* 0x0000008008077824 */ /* 0x000fe200078e0207 */
[----:B------:R-:W-:-:S02]  /*3430*/  FSETP.GEU.AND P4, PT, |R17|, 1.175494350822287508e-38, PT ;  /* 0x008000001100780b */ /* 0x000fc40003f8e200 */
[----:B------:R-:W-:Y:S01]  /*3440*/  LOP3.LUT R5, R5, 0xc0, RZ, 0xc0, !PT ;  /* 0x000000c005057812 */ /* 0x000fe200078ec0ff */
[----:B------:R-:W-:Y:S02]  /*3450*/  IMAD.IADD R30, R4, 0x1, R7 ;  /* 0x00000001041e7824 */ /* 0x000fe400078e0207 */
[C---:B------:R-:W-:Y:S01]  /*3460*/  FMUL R4, R17.reuse, 8388608 ;  /* 0x4b00000011047820 */ /* 0x040fe20000400000 */
[----:B------:R-:W-:Y:S01]  /*3470*/  VIADD R3, R34, 0xc0cafb0d ;  /* 0xc0cafb0d22037836 */ /* 0x000fe20000000000 */
[----:B------:R-:W-:Y:S01]  /*3480*/  FSETP.GEU.AND P3, PT, R17, 1.175494350822287508e-38, PT ;  /* 0x008000001100780b */ /* 0x000fe20003f6e000 */
[----:B------:R-:W-:Y:S01]  /*3490*/  IMAD.IADD R15, R5, 0x1, R6 ;  /* 0x00000001050f7824 */ /* 0x000fe200078e0206 */
[----:B------:R-:W-:Y:S02]  /*34a0*/  SHF.R.U32.HI R23, RZ, 0x6, R0 ;  /* 0x00000006ff177819 */ /* 0x000fe40000011600 */
[----:B------:R-:W-:Y:S02]  /*34b0*/  LOP3.LUT R5, R3, 0xff800000, RZ, 0xc0, !PT ;  /* 0xff80000003057812 */ /* 0x000fe400078ec0ff */
[----:B------:R-:W-:Y:S01]  /*34c0*/  FSEL R36, R4, R17, !P3 ;  /* 0x0000001104247208 */ /* 0x000fe20005800000 */
[----:B------:R-:W-:Y:S01]  /*34d0*/  @P0 FMUL R17, R17, 0.25 ;  /* 0x3e80000011110820 */ /* 0x000fe20000400000 */
[----:B------:R-:W-:Y:S01]  /*34e0*/  FSEL R4, RZ, -23, P2 ;  /* 0xc1b80000ff047808 */ /* 0x000fe20001000000 */
[----:B------:R-:W-:Y:S01]  /*34f0*/  @!P4 FMUL R10, R10, 16777216 ;  /* 0x4b8000000a0ac820 */ /* 0x000fe20000400000 */
[----:B------:R-:W-:Y:S01]  /*3500*/  I2FP.F32.S32 R7, R5 ;  /* 0x0000000500077245 */ /* 0x000fe20000201400 */
[----:B------:R-:W-:Y:S01]  /*3510*/  @!P4 FMUL R17, R17, 16777216 ;  /* 0x4b8000001111c820 */ /* 0x000fe20000400000 */
[----:B------:R-:W-:Y:S01]  /*3520*/  LEA.HI R3, R8, R15, RZ, 0x1f ;  /* 0x0000000f08037211 */ /* 0x000fe200078ff8ff */
[----:B------:R-:W-:Y:S01]  /*3530*/  VIADD R6, R36, 0xc0cafb0d ;  /* 0xc0cafb0d24067836 */ /* 0x000fe20000000000 */
[----:B------:R-:W-:Y:S01]  /*3540*/  SGXT.U32 R23, R23, 0x1 ;  /* 0x000000011717781a */ /* 0x000fe20000000000 */
[----:B------:R-:W-:Y:S01]  /*3550*/  FFMA.FTZ R8, R7, 1.1920928955078125e-07, R4 ;  /* 0x3400000007087823 */ /* 0x000fe20000010004 */
[----:B------:R-:W-:Y:S01]  /*3560*/  IMAD.IADD R5, R34, 0x1, -R5 ;  /* 0x0000000122057824 */ /* 0x000fe200078e0a05 */
[----:B------:R-:W1:Y:S01]  /*3570*/  MUFU.RCP R7, R17 ;  /* 0x0000001100077308 */ /* 0x000e620000001000 */
[----:B------:R-:W-:Y:S01]  /*3580*/  LOP3.LUT R9, R6, 0xff800000, RZ, 0xc0, !PT ;  /* 0xff80000006097812 */ /* 0x000fe200078ec0ff */
[----:B------:R-:W-:Y:S01]  /*3590*/  @!P4 FMUL R70, R70, 16777216 ;  /* 0x4b8000004646c820 */ /* 0x000fe20000400000 */
[----:B------:R-:W-:Y:S01]  /*35a0*/  FADD R5, R5, -1 ;  /* 0xbf80000005057421 */ /* 0x000fe20000000000 */
[----:B------:R-:W-:Y:S01]  /*35b0*/  @!P4 FMUL R14, R14, 16777216 ;  /* 0x4b8000000e0ec820 */ /* 0x000fe20000400000 */
[----:B------:R-:W-:Y:S01]  /*35c0*/  I2FP.F32.S32 R11, R9 ;  /* 0x00000009000b7245 */ /* 0x000fe20000201400 */
[----:B------:R-:W-:-:S02]  /*35d0*/  IMAD.IADD R9, R36, 0x1, -R9 ;  /* 0x0000000124097824 */ /* 0x000fc400078e0a09 */
[CC--:B------:R-:W-:Y:S01]  /*35e0*/  FFMA.FTZ R4, R5.reuse, R29.reuse, -0.16845393180847167969 ;  /* 0xbe2c7f3005047423 */ /* 0x0c0fe2000001001d */
[----:B------:R-:W-:Y:S01]  /*35f0*/  @!P4 FMUL R66, R66, 16777216 ;  /* 0x4b8000004242c820 */ /* 0x000fe20000400000 */
[----:B------:R-:W-:Y:S01]  /*3600*/  @!P4 FMUL R16, R16, 16777216 ;  /* 0x4b8000001010c820 */ /* 0x000fe20000400000 */
[----:B------:R-:W-:Y:S01]  /*3610*/  @!P4 FMUL R62, R62, 16777216 ;  /* 0x4b8000003e3ec820 */ /* 0x000fe20000400000 */
[----:B------:R-:W-:Y:S01]  /*3620*/  @!P4 FMUL R20, R20, 16777216 ;  /* 0x4b8000001414c820 */ /* 0x000fe20000400000 */
[----:B------:R-:W-:Y:S01]  /*3630*/  @!P4 FMUL R58, R58, 16777216 ;  /* 0x4b8000003a3ac820 */ /* 0x000fe20000400000 */
[----:B------:R-:W-:Y:S01]  /*3640*/  FFMA.FTZ R4, R5, R4, 0.1716887056827545166 ;  /* 0x3e2fcf2a05047423 */ /* 0x000fe20000010004 */
[C---:B------:R-:W-:Y:S01]  /*3650*/  FSETP.GEU.AND P0, PT, |R32|.reuse, 1.175494350822287508e-38, PT ;  /* 0x008000002000780b */ /* 0x040fe20003f0e200 */
[----:B0-----:R-:W-:Y:S02]  /*3660*/  IMAD R22, R23, R48, RZ ;  /* 0x0000003017167224 */ /* 0x001fe400078e02ff */
[----:B------:R-:W-:Y:S01]  /*3670*/  @P1 FMUL R32, R32, 0.25 ;  /* 0x3e80000020201820 */ /* 0x000fe20000400000 */
[----:B-1----:R-:W-:Y:S01]  /*3680*/  FMUL R12, R7, R10 ;  /* 0x0000000a070c7220 */ /* 0x002fe20000400000 */
[----:B------:R-:W-:Y:S01]  /*3690*/  FADD R10, R9, -1 ;  /* 0xbf800000090a7421 */ /* 0x000fe20000000000 */
[C---:B------:R-:W-:Y:S01]  /*36a0*/  FMUL R70, R7.reuse, R70 ;  /* 0x0000004607467220 */ /* 0x040fe20000400000 */
[C---:B------:R-:W-:Y:S01]  /*36b0*/  FMUL R15, R7.reuse, R14 ;  /* 0x0000000e070f7220 */ /* 0x040fe20000400000 */
[C---:B------:R-:W-:Y:S01]  /*36c0*/  FMUL R17, R7.reuse, R66 ;  /* 0x0000004207117220 */ /* 0x040fe20000400000 */
[C---:B------:R-:W-:Y:S01]  /*36d0*/  FMUL R18, R7.reuse, R16 ;  /* 0x0000001007127220 */ /* 0x040fe20000400000 */
[C---:B------:R-:W-:Y:S01]  /*36e0*/  FMUL R62, R7.reuse, R62 ;  /* 0x0000003e073e7220 */ /* 0x040fe20000400000 */
[C---:B------:R-:W-:Y:S01]  /*36f0*/  FMUL R23, R7.reuse, R20 ;  /* 0x0000001407177220 */ /* 0x040fe20000400000 */
[----:B------:R-:W-:Y:S01]  /*3700*/  FMUL R25, R7, R58 ;  /* 0x0000003a07197220 */ /* 0x000fe20000400000 */
[C---:B------:R-:W-:Y:S01]  /*3710*/  FFMA.FTZ R4, R5.reuse, R4, -0.17900948226451873779 ;  /* 0xbe374e4305047423 */ /* 0x040fe20000010004 */
[----:B------:R-:W-:Y:S01]  /*3720*/  FFMA.FTZ R7, R10, R29, -0.16845393180847167969 ;  /* 0xbe2c7f300a077423 */ /* 0x000fe2000001001d */
[----:B------:R-:W-:Y:S01]  /*3730*/  FSEL R6, RZ, -23, P3 ;  /* 0xc1b80000ff067808 */ /* 0x000fe20001800000 */
[----:B------:R-:W-:Y:S01]  /*3740*/  @!P0 FMUL R32, R32, 16777216 ;  /* 0x4b80000020208820 */ /* 0x000fe20000400000 */
[----:B------:R-:W-:Y:S01]  /*3750*/  FFMA.FTZ R4, R5, R4, 0.20512372255325317383 ;  /* 0x3e520bf405047423 */ /* 0x000fe20000010004 */
[C---:B------:R-:W-:Y:S01]  /*3760*/  FFMA.FTZ R7, R10.reuse, R7, 0.1716887056827545166 ;  /* 0x3e2fcf2a0a077423 */ /* 0x040fe20000010007 */
[----:B------:R-:W-:Y:S01]  /*3770*/  @!P0 FMUL R69, R69, 16777216 ;  /* 0x4b80000045458820 */ /* 0x000fe20000400000 */
[----:B------:R-:W-:Y:S01]  /*3780*/  FFMA.FTZ R11, R11, 1.1920928955078125e-07, R6 ;  /* 0x340000000b0b7823 */ /* 0x000fe20000010006 */
[----:B------:R-:W-:Y:S01]  /*3790*/  FFMA.FTZ R4, R5, R4, -0.24046532809734344482 ;  /* 0xbe763c8b05047423 */ /* 0x000fe20000010004 */
[C---:B------:R-:W-:Y:S01]  /*37a0*/  FFMA.FTZ R7, R10.reuse, R7, -0.17900948226451873779 ;  /* 0xbe374e430a077423 */ /* 0x040fe20000010007 */
[----:B------:R-:W0:Y:S01]  /*37b0*/  MUFU.RCP R6, R32 ;  /* 0x0000002000067308 */ /* 0x000e220000001000 */
[----:B------:R-:W-:Y:S01]  /*37c0*/  @!P0 FMUL R13, R13, 16777216 ;  /* 0x4b8000000d0d8820 */ /* 0x000fe20000400000 */
[----:B------:R-:W-:Y:S01]  /*37d0*/  FFMA.FTZ R4, R5, R4, 0.28857114911079406738 ;  /* 0x3e93bf9905047423 */ /* 0x000fe20000010004 */
[C---:B------:R-:W-:Y:S01]  /*37e0*/  FFMA.FTZ R7, R10.reuse, R7, 0.20512372255325317383 ;  /* 0x3e520bf40a077423 */ /* 0x040fe20000010007 */
[----:B------:R-:W-:Y:S01]  /*37f0*/  @!P0 FMUL R65, R65, 16777216 ;  /* 0x4b80000041418820 */ /* 0x000fe20000400000 */
[----:B------:R-:W-:Y:S01]  /*3800*/  @!P0 FMUL R19, R19, 16777216 ;  /* 0x4b80000013138820 */ /* 0x000fe20000400000 */
[----:B------:R-:W-:Y:S01]  /*3810*/  FFMA.FTZ R4, R5, R4, -0.36067417263984680176 ;  /* 0xbeb8aa4905047423 */ /* 0x000fe20000010004 */
[C---:B------:R-:W-:Y:S01]  /*3820*/  FFMA.FTZ R7, R10.reuse, R7, -0.24046532809734344482 ;  /* 0xbe763c8b0a077423 */ /* 0x040fe20000010007 */
[----:B------:R-:W-:Y:S01]  /*3830*/  @!P0 FMUL R61, R61, 16777216 ;  /* 0x4b8000003d3d8820 */ /* 0x000fe20000400000 */
[----:B------:R-:W-:Y:S01]  /*3840*/  @!P0 FMUL R21, R21, 16777216 ;  /* 0x4b80000015158820 */ /* 0x000fe20000400000 */
[----:B------:R-:W-:Y:S01]  /*3850*/  FFMA.FTZ R4, R5, R4, 0.48089820146560668945 ;  /* 0x3ef6384a05047423 */ /* 0x000fe20000010004 */
[C---:B------:R-:W-:Y:S01]  /*3860*/  FFMA.FTZ R7, R10.reuse, R7, 0.28857114911079406738 ;  /* 0x3e93bf990a077423 */ /* 0x040fe20000010007 */
[----:B------:R-:W-:Y:S01]  /*3870*/  @!P0 FMUL R27, R27, 16777216 ;  /* 0x4b8000001b1b8820 */ /* 0x000fe20000400000 */
[----:B------:R-:W-:Y:S01]  /*3880*/  @!P0 FMUL R57, R57, 16777216 ;  /* 0x4b80000039398820 */ /* 0x000fe20000400000 */
[C---:B------:R-:W-:Y:S01]  /*3890*/  FFMA.FTZ R4, R5.reuse, R4, -0.72134751081466674805 ;  /* 0xbf38aa3b05047423 */ /* 0x040fe20000010004 */
[----:B------:R-:W-:Y:S01]  /*38a0*/  FFMA.FTZ R7, R10, R7, -0.36067417263984680176 ;  /* 0xbeb8aa490a077423 */ /* 0x000fe20000010007 */
[----:B------:R-:W-:Y:S01]  /*38b0*/  ISETP.GE.U32.AND P1, PT, R34, 0x7f800000, PT ;  /* 0x7f8000002200780c */ /* 0x000fe20003f26070 */
[----:B0-----:R-:W-:Y:S01]  /*38c0*/  FMUL R69, R6, R69 ;  /* 0x0000004506457220 */ /* 0x001fe20000400000 */
[C---:B------:R-:W-:Y:S01]  /*38d0*/  FMUL R4, R5.reuse, R4 ;  /* 0x0000000405047220 */ /* 0x040fe20000400000 */
[----:B------:R-:W-:Y:S01]  /*38e0*/  FFMA.FTZ R7, R10, R7, 0.48089820146560668945 ;  /* 0x3ef6384a0a077423 */ /* 0x000fe20000010007 */
[C---:B------:R-:W-:Y:S01]  /*38f0*/  FMUL R14, R6.reuse, R13 ;  /* 0x0000000d060e7220 */ /* 0x040fe20000400000 */
[C---:B------:R-:W-:Y:S01]  /*3900*/  FMUL R16, R6.reuse, R65 ;  /* 0x0000004106107220 */ /* 0x040fe20000400000 */
[C---:B------:R-:W-:Y:S01]  /*3910*/  FMUL R19, R6.reuse, R19 ;  /* 0x0000001306137220 */ /* 0x040fe20000400000 */
[C---:B------:R-:W-:Y:S01]  /*3920*/  FMUL R61, R6.reuse, R61 ;  /* 0x0000003d063d7220 */ /* 0x040fe20000400000 */
[C---:B------:R-:W-:Y:S01]  /*3930*/  FMUL R21, R6.reuse, R21 ;  /* 0x0000001506157220 */ /* 0x040fe20000400000 */
[C---:B------:R-:W-:Y:S01]  /*3940*/  FMUL R20, R6.reuse, R27 ;  /* 0x0000001b06147220 */ /* 0x040fe20000400000 */
[C---:B------:R-:W-:Y:S01]  /*3950*/  FMUL R4, R5.reuse, R4 ;  /* 0x0000000405047220 */ /* 0x040fe20000400000 */
[----:B------:R-:W-:Y:S01]  /*3960*/  FMUL R6, R6, R57 ;  /* 0x0000003906067220 */ /* 0x000fe20000400000 */
[----:B------:R-:W-:Y:S01]  /*3970*/  FFMA.FTZ R7, R10, R7, -0.72134751081466674805 ;  /* 0xbf38aa3b0a077423 */ /* 0x000fe20000010007 */
[----:B------:R-:W-:Y:S01]  /*3980*/  ISETP.GE.U32.AND P2, PT, R36, 0x7f800000, PT ;  /* 0x7f8000002400780c */ /* 0x000fe20003f46070 */
[----:B------:R-:W-:Y:S01]  /*3990*/  FFMA.FTZ R9, R5, 1.4426950216293334961, R4 ;  /* 0x3fb8aa3b05097823 */ /* 0x000fe20000010004 */
[----:B------:R-:W-:Y:S01]  /*39a0*/  F2FP.F16.F32.PACK_AB R4, R21, R20 ;  /* 0x000000141504723e */ /* 0x000fe200000000ff */
[----:B------:R-:W-:Y:S01]  /*39b0*/  FMUL R13, R10, R7 ;  /* 0x000000070a0d7220 */ /* 0x000fe20000400000 */
[----:B------:R-:W-:Y:S01]  /*39c0*/  F2FP.F16.F32.PACK_AB R5, R61, R6 ;  /* 0x000000063d05723e */ /* 0x000fe200000000ff */
[----:B------:R-:W0:Y:S01]  /*39d0*/  LDC.64 R20, c[0x0][0x228] ;  /* 0x00008a00ff147b82 */ /* 0x000e220000000a00 */
[----:B------:R-:W-:Y:S01]  /*39e0*/  F2FP.F16.F32.PACK_AB R6, R62, R25 ;  /* 0x000000193e06723e */ /* 0x000fe200000000ff */
[----:B------:R-:W-:Y:S01]  /*39f0*/  FMUL R13, R10, R13 ;  /* 0x0000000d0a0d7220 */ /* 0x000fe20000400000 */
[----:B------:R-:W-:Y:S01]  /*3a00*/  F2FP.F16.F32.PACK_AB R7, R18, R23 ;  /* 0x000000171207723e */ /* 0x000fe200000000ff */
[----:B------:R-:W-:Y:S01]  /*3a10*/  FADD R40, R8, R9 ;  /* 0x0000000908287221 */ /* 0x000fe20000000000 */
[----:B------:R-:W-:-:S02]  /*3a20*/  IMAD R8, R2, UR5, RZ ;  /* 0x0000000502087c24 */ /* 0x000fc4000f8e02ff */
[----:B------:R-:W-:Y:S01]  /*3a30*/  FFMA.FTZ R10, R10, 1.4426950216293334961, R13 ;  /* 0x3fb8aa3b0a0a7823 */ /* 0x000fe2000001000d */
[----:B------:R-:W-:Y:S01]  /*3a40*/  @P1 IMAD.MOV.U32 R9, RZ, RZ, 0x7f800000 ;  /* 0x7f800000ff091424 */ /* 0x000fe200078e00ff */
[----:B------:R1:W-:Y:S01]  /*3a50*/  STSM.16.M88.4 [R30], R4 ;  /* 0x000000041e007844 */ /* 0x0003e20000000200 */
[----:B------:R-:W-:Y:S01]  /*3a60*/  USHF.L.U32 UR5, UR4, 0x1, URZ ;  /* 0x0000000104057899 */ /* 0x000fe2000800063f */
[----:B------:R-:W-:Y:S01]  /*3a70*/  FADD R46, R11, R10 ;  /* 0x0000000a0b2e7221 */ /* 0x000fe20000000000 */
[----:B------:R-:W-:Y:S01]  /*3a80*/  @P1 FFMA.FTZ R40, R34, R9, +INF ;  /* 0x7f80000022281423 */ /* 0x000fe20000010009 */
[----:B------:R-:W-:Y:S01]  /*3a90*/  F2FP.F16.F32.PACK_AB R68, R14, R19 ;  /* 0x000000130e44723e */ /* 0x000fe200000000ff */
[----:B------:R-:W-:Y:S01]  /*3aa0*/  IMAD R24, R48, 0x2, R22 ;  /* 0x0000000230187824 */ /* 0x000fe200078e0216 */
[----:B------:R-:W-:Y:S02]  /*3ab0*/  F2FP.F16.F32.PACK_AB R69, R69, R16 ;  /* 0x000000104545723e */ /* 0x000fe400000000ff */
[----:B------:R-:W-:Y:S01]  /*3ac0*/  F2FP.F16.F32.PACK_AB R70, R70, R17 ;  /* 0x000000114646723e */ /* 0x000fe200000000ff */
[----:B------:R-:W-:Y:S01]  /*3ad0*/  IMAD R26, R48, 0x2, R24 ;  /* 0x00000002301a7824 */ /* 0x000fe200078e0218 */
[----:B------:R-:W-:Y:S01]  /*3ae0*/  F2FP.F16.F32.PACK_AB R71, R12, R15 ;  /* 0x0000000f0c47723e */ /* 0x000fe200000000ff */
[----:B------:R-:W-:Y:S01]  /*3af0*/  BAR.SYNC.DEFER_BLOCKING 0x0 ;  /* 0x0000000000007b1d */ /* 0x000fe20000010000 */
[----:B------:R-:W-:Y:S01]  /*3b00*/  FSETP.NEU.AND P1, PT, R36, RZ, PT ;  /* 0x000000ff2400720b */ /* 0x000fe20003f2d000 */
[----:B------:R-:W-:Y:S01]  /*3b10*/  IMAD R28, R48, 0x2, R26 ;  /* 0x00000002301c7824 */ /* 0x000fe200078e021a */
[----:B------:R-:W-:Y:S01]  /*3b20*/  FSETP.NEU.AND P0, PT, R34, RZ, PT ;  /* 0x000000ff2200720b */ /* 0x000fe20003f0d000 */
[----:B-1----:R-:W-:-:S02]  /*3b30*/  IMAD.SHL.U32 R4, R0, 0x10, RZ ;  /* 0x0000001000047824 */ /* 0x002fc400078e00ff */
[----:B------:R-:W-:Y:S02]  /*3b40*/  @P2 IMAD.MOV.U32 R7, RZ, RZ, 0x7f800000 ;  /* 0x7f800000ff072424 */ /* 0x000fe400078e00ff */
[----:B------:R-:W-:Y:S01]  /*3b50*/  IMAD.SHL.U32 R5, R8, 0x2, RZ ;  /* 0x0000000208057824 */ /* 0x000fe200078e00ff */
[----:B------:R-:W-:Y:S01]  /*3b60*/  LOP3.LUT R9, R4, 0x7f0, RZ, 0xc0, !PT ;  /* 0x000007f004097812 */ /* 0x000fe200078ec0ff */
[----:B------:R-:W-:Y:S01]  /*3b70*/  @P2 FFMA.FTZ R46, R36, R7, +INF ;  /* 0x7f800000242e2423 */ /* 0x000fe20000010007 */
[C---:B------:R-:W-:Y:S02]  /*3b80*/  IMAD R27, R48.reuse, 0x2, R28 ;  /* 0x00000002301b7824 */ /* 0x040fe400078e021c */
[----:B0-----:R-:W-:Y:S01]  /*3b90*/  IADD3 R44, P2, P3, R5, UR5, R20 ;  /* 0x00000005052c7c10 */ /* 0x001fe2000fb5e014 */
[----:B------:R-:W-:Y:S01]  /*3ba0*/  UIMAD.WIDE UR4, UR4, 0x2, URZ ;  /* 0x00000002040478a5 */ /* 0x000fe2000f8e023f */
[----:B------:R-:W-:Y:S01]  /*3bb0*/  IMAD R29, R48, 0x2, R27 ;  /* 0x00000002301d7824 */ /* 0x000fe200078e021b */
[----:B------:R-:W-:Y:S01]  /*3bc0*/  FSEL R46, R46, -INF , P1 ;  /* 0xff8000002e2e7808 */ /* 0x000fe20000800000 */
[----:B------:R-:W-:Y:S01]  /*3bd0*/  IMAD.HI R8, R8, 0x2, RZ ;  /* 0x0000000208087827 */ /* 0x000fe200078e02ff */
[----:B------:R-:W-:-:S02]  /*3be0*/  LEA R12, P6, R22, R44, 0x1 ;  /* 0x0000002c160c7211 */ /* 0x000fc400078c08ff */
[-C--:B------:R-:W-:Y:S01]  /*3bf0*/  LEA R18, P4, R28, R44.reuse, 0x1 ;  /* 0x0000002c1c127211 */ /* 0x080fe200078808ff */
[----:B------:R-:W-:Y:S01]  /*3c00*/  IMAD R25, R48, 0x2, R29 ;  /* 0x0000000230197824 */ /* 0x000fe200078e021d */
[----:B------:R-:W-:Y:S01]  /*3c10*/  IADD3.X R50, R8, UR5, R21, P2, P3 ;  /* 0x0000000508327c10 */ /* 0x000fe200097e6415 */
[----:B------:R-:W0:Y:S01]  /*3c20*/  LDS.128 R4, [R9+UR11] ;  /* 0x0000000b09047984 */ /* 0x000e220008000c00 */
[-C--:B------:R-:W-:Y:S01]  /*3c30*/  LEA R16, P2, R26, R44.reuse, 0x1 ;  /* 0x0000002c1a107211 */ /* 0x080fe200078408ff */
[----:B------:R-:W-:Y:S01]  /*3c40*/  IMAD R31, R48, 0x2, R25 ;  /* 0x00000002301f7824 */ /* 0x000fe200078e0219 */
[----:B------:R-:W-:Y:S01]  /*3c50*/  LEA R20, P3, R27, R44, 0x1 ;  /* 0x0000002c1b147211 */ /* 0x000fe200078608ff */
[----:B------:R-:W-:Y:S01]  /*3c60*/  BAR.SYNC.DEFER_BLOCKING 0x0 ;  /* 0x0000000000007b1d */ /* 0x000fe20000010000 */
[----:B------:R-:W-:Y:S01]  /*3c70*/  LEA.HI.X.SX32 R13, R22, R50, 0x1, P6 ;  /* 0x00000032160d7211 */ /* 0x000fe200030f0eff */
[----:B------:R-:W-:Y:S01]  /*3c80*/  IMAD R33, R48, 0x2, R31 ;  /* 0x0000000230217824 */ /* 0x000fe200078e021f */
[-C--:B------:R-:W-:Y:S01]  /*3c90*/  LEA R14, P5, R24, R44.reuse, 0x1 ;  /* 0x0000002c180e7211 */ /* 0x080fe200078a08ff */
[----:B------:R-:W-:Y:S01]  /*3ca0*/  FFMA R41, R46, 0.69314718246459960938, R41 ;  /* 0x3f3172182e297823 */ /* 0x000fe20000000029 */
[----:B------:R-:W-:Y:S01]  /*3cb0*/  LEA R22, P6, R29, R44, 0x1 ;  /* 0x0000002c1d167211 */ /* 0x000fe200078c08ff */
[----:B------:R-:W-:Y:S01]  /*3cc0*/  IMAD R35, R48, 0x2, R33 ;  /* 0x0000000230237824 */ /* 0x000fe200078e0221 */
[----:B------:R-:W-:Y:S01]  /*3cd0*/  LEA.HI.X.SX32 R17, R26, R50, 0x1, P2 ;  /* 0x000000321a117211 */ /* 0x000fe200010f0eff */
[----:B------:R-:W-:Y:S01]  /*3ce0*/  ULDC UR4, c[0x0][0x27c] ;  /* 0x00009f0000047ab9 */ /* 0x000fe20000000800 */
[----:B------:R-:W-:Y:S01]  /*3cf0*/  LEA R26, P2, R31, R44, 0x1 ;  /* 0x0000002c1f1a7211 */ /* 0x000fe200078408ff */
[----:B------:R-:W-:Y:S01]  /*3d00*/  IMAD R37, R48, 0x2, R35 ;  /* 0x0000000230257824 */ /* 0x000fe200078e0223 */
[-C--:B------:R-:W-:Y:S01]  /*3d10*/  LEA.HI.X.SX32 R21, R27, R50.reuse, 0x1, P3 ;  /* 0x000000321b157211 */ /* 0x080fe200018f0eff */
[----:B------:R-:W-:Y:S01]  /*3d20*/  UIMAD UR4, UR10, UR4, URZ ;  /* 0x000000040a0472a4 */ /* 0x000fe2000f8e023f */
[-C--:B------:R-:W-:Y:S01]  /*3d30*/  LEA.HI.X.SX32 R19, R28, R50.reuse, 0x1, P4 ;  /* 0x000000321c137211 */ /* 0x080fe200020f0eff */
[----:B------:R-:W-:Y:S01]  /*3d40*/  IMAD R39, R48, 0x2, R37 ;  /* 0x0000000230277824 */ /* 0x000fe200078e0225 */
[----:B------:R-:W-:Y:S01]  /*3d50*/  LEA.HI.X.SX32 R15, R24, R50, 0x1, P5 ;  /* 0x00000032180f7211 */ /* 0x000fe200028f0eff */
[----:B------:R-:W-:Y:S01]  /*3d60*/  USHF.L.U32 UR6, UR4, 0x2, URZ ;  /* 0x0000000204067899 */ /* 0x000fe2000800063f */
[----:B------:R-:W-:Y:S01]  /*3d70*/  LEA R28, P4, R33, R44, 0x1 ;  /* 0x0000002c211c7211 */ /* 0x000fe200078808ff */
[C---:B------:R-:W-:Y:S01]  /*3d80*/  IMAD R43, R48.reuse, 0x2, R39 ;  /* 0x00000002302b7824 */ /* 0x040fe200078e0227 */
[----:B------:R-:W-:Y:S01]  /*3d90*/  LEA.HI.X.SX32 R23, R29, R50, 0x1, P6 ;  /* 0x000000321d177211 */ /* 0x000fe200030f0eff */
[----:B------:R-:W-:Y:S01]  /*3da0*/  UIMAD.WIDE UR4, UR4, 0x4, URZ ;  /* 0x00000004040478a5 */ /* 0x000fe2000f8e023f */
[----:B------:R-:W-:Y:S01]  /*3db0*/  LEA R32, P6, R37, R44, 0x1 ;  /* 0x0000002c25207211 */ /* 0x000fe200078c08ff */
[C---:B------:R-:W-:Y:S01]  /*3dc0*/  IMAD R45, R48.reuse, 0x2, R43 ;  /* 0x00000002302d7824 */ /* 0x040fe200078e022b */
[----:B------:R-:W-:Y:S01]  /*3dd0*/  LEA.HI.X.SX32 R27, R31, R50, 0x1, P2 ;  /* 0x000000321f1b7211 */ /* 0x000fe200010f0eff */
[----:B------:R1:W-:Y:S01]  /*3de0*/  STSM.16.M88.4 [R30], R68 ;  /* 0x000000441e007844 */ /* 0x0003e20000000200 */
[----:B------:R-:W-:Y:S01]  /*3df0*/  BAR.SYNC.DEFER_BLOCKING 0x0 ;  /* 0x0000000000007b1d */ /* 0x000fe20000010000 */
[----:B------:R-:W-:Y:S01]  /*3e00*/  IMAD R47, R48, 0x2, R45 ;  /* 0x00000002302f7824 */ /* 0x000fe200078e022d */
[----:B------:R-:W-:-:S02]  /*3e10*/  LEA R36, P2, R43, R44, 0x1 ;  /* 0x0000002c2b247211 */ /* 0x000fc400078408ff */
[----:B------:R-:W-:Y:S01]  /*3e20*/  LEA R24, P5, R25, R44, 0x1 ;  /* 0x0000002c19187211 */ /* 0x000fe200078a08ff */
[----:B------:R-:W-:Y:S01]  /*3e30*/  IMAD R48, R48, 0x2, R47 ;  /* 0x0000000230307824 */ /* 0x000fe200078e022f */
[-C--:B------:R-:W-:Y:S02]  /*3e40*/  LEA.HI.X.SX32 R29, R33, R50.reuse, 0x1, P4 ;  /* 0x00000032211d7211 */ /* 0x080fe400020f0eff */
[-C--:B------:R-:W-:Y:S02]  /*3e50*/  LEA.HI.X.SX32 R33, R37, R50.reuse, 0x1, P6 ;  /* 0x0000003225217211 */ /* 0x080fe400030f0eff */
[----:B------:R-:W-:Y:S02]  /*3e60*/  LEA.HI.X.SX32 R37, R43, R50, 0x1, P2 ;  /* 0x000000322b257211 */ /* 0x000fe400010f0eff */
[----:B-1----:R-:W-:Y:S02]  /*3e70*/  LEA R30, P3, R35, R44, 0x1 ;  /* 0x0000002c231e7211 */ /* 0x002fe400078608ff */
[----:B------:R-:W-:-:S02]  /*3e80*/  LEA.HI.X.SX32 R25, R25, R50, 0x1, P5 ;  /* 0x0000003219197211 */ /* 0x000fc400028f0eff */
[----:B------:R-:W-:Y:S02]  /*3e90*/  LEA.HI.X.SX32 R31, R35, R50, 0x1, P3 ;  /* 0x00000032231f7211 */ /* 0x000fe400018f0eff */
[-C--:B------:R-:W-:Y:S02]  /*3ea0*/  LEA R42, P3, R47, R44.reuse, 0x1 ;  /* 0x0000002c2f2a7211 */ /* 0x080fe400078608ff */
[----:B------:R-:W-:Y:S02]  /*3eb0*/  LEA R34, P5, R39, R44, 0x1 ;  /* 0x0000002c27227211 */ /* 0x000fe400078a08ff */
[----:B------:R-:W-:Y:S01]  /*3ec0*/  LEA.HI.X.SX32 R43, R47, R50, 0x1, P3 ;  /* 0x000000322f2b7211 */ /* 0x000fe200018f0eff */
[----:B------:R-:W1:Y:S01]  /*3ed0*/  LDS.128 R8, [R9+UR11] ;  /* 0x0000000b09087984 */ /* 0x000e620008000c00 */
[----:B0-----:R-:W-:Y:S02]  /*3ee0*/  PRMT R47, R7, 0x7632, R47 ;  /* 0x00007632072f7816 */ /* 0x001fe4000000002f */
[-C--:B------:R-:W-:Y:S01]  /*3ef0*/  LEA R38, P4, R45, R44.reuse, 0x1 ;  /* 0x0000002c2d267211 */ /* 0x080fe200078808ff */
[----:B------:R0:W-:Y:S01]  /*3f00*/  STG.E.U16 desc[UR18][R12.64], R4 ;  /* 0x000000040c007986 */ /* 0x0001e2000c101512 */
[----:B------:R-:W-:-:S02]  /*3f10*/  LEA R44, P6, R48, R44, 0x1 ;  /* 0x0000002c302c7211 */ /* 0x000fc400078c08ff */
[-C--:B------:R-:W-:Y:S01]  /*3f20*/  LEA.HI.X.SX32 R35, R39, R50.reuse, 0x1, P5 ;  /* 0x0000003227237211 */ /* 0x080fe200028f0eff */
[----:B------:R2:W-:Y:S01]  /*3f30*/  STG.E.U16 desc[UR18][R14.64], R5 ;  /* 0x000000050e007986 */ /* 0x0005e2000c101512 */
[-C--:B------:R-:W-:Y:S02]  /*3f40*/  LEA.HI.X.SX32 R39, R45, R50.reuse, 0x1, P4 ;  /* 0x000000322d277211 */ /* 0x080fe400020f0eff */
[----:B------:R-:W-:Y:S01]  /*3f50*/  LEA.HI.X.SX32 R45, R48, R50, 0x1, P6 ;  /* 0x00000032302d7211 */ /* 0x000fe200030f0eff */
[----:B------:R3:W-:Y:S01]  /*3f60*/  STG.E.U16 desc[UR18][R16.64], R6 ;  /* 0x0000000610007986 */ /* 0x0007e2000c101512 */
[C---:B------:R-:W-:Y:S01]  /*3f70*/  LOP3.LUT P2, RZ, R0.reuse, 0x40, RZ, 0xc0, !PT ;  /* 0x0000004000ff7812 */ /* 0x040fe2000784c0ff */
[----:B------:R-:W-:Y:S01]  /*3f80*/  IMAD.SHL.U32 R0, R0, 0x2, RZ ;  /* 0x0000000200007824 */ /* 0x000fe200078e00ff */
[----:B0-----:R-:W-:Y:S01]  /*3f90*/  PRMT R13, R4, 0x7632, R13 ;  /* 0x00007632040d7816 */ /* 0x001fe2000000000d */
[----:B------:R0:W-:Y:S03]  /*3fa0*/  STG.E.U16 desc[UR18][R18.64], R7 ;  /* 0x0000000712007986 */ /* 0x0001e6000c101512 */
[----:B------:R-:W-:-:S02]  /*3fb0*/  LOP3.LUT R0, R0, 0xf8, RZ, 0xc0, !PT ;  /* 0x000000f800007812 */ /* 0x000fc400078ec0ff */
[----:B--2---:R-:W-:Y:S01]  /*3fc0*/  PRMT R15, R5, 0x7632, R15 ;  /* 0x00007632050f7816 */ /* 0x004fe2000000000f */
[----:B------:R2:W-:Y:S01]  /*3fd0*/  STG.E.U16 desc[UR18][R20.64], R13 ;  /* 0x0000000d14007986 */ /* 0x0005e2000c101512 */
[----:B------:R-:W-:Y:S02]  /*3fe0*/  FSEL R5, R40, -INF , P0 ;  /* 0xff80000028057808 */ /* 0x000fe40000000000 */
[----:B---3--:R-:W-:Y:S01]  /*3ff0*/  PRMT R17, R6, 0x7632, R17 ;  /* 0x0000763206117816 */ /* 0x008fe20000000011 */
[----:B------:R-:W-:Y:S02]  /*4000*/  STG.E.U16 desc[UR18][R22.64], R15 ;  /* 0x0000000f16007986 */ /* 0x000fe4000c101512 */
[----:B------:R-:W-:Y:S01]  /*4010*/  FFMA R40, R5, 0.69314718246459960938, R90 ;  /* 0x3f31721805287823 */ /* 0x000fe2000000005a */
[----:B0-----:R-:W0:Y:S01]  /*4020*/  LDC.64 R6, c[0x0][0x230] ;  /* 0x00008c00ff067b82 */ /* 0x001e220000000a00 */
[----:B------:R-:W-:Y:S01]  /*4030*/  STG.E.U16 desc[UR18][R24.64], R17 ;  /* 0x0000001118007986 */ /* 0x000fe2000c101512 */
[----:B------:R-:W-:-:S02]  /*4040*/  IMAD.SHL.U32 R5, R2, 0x4, RZ ;  /* 0x0000000402057824 */ /* 0x000fc400078e00ff */
[----:B------:R-:W-:Y:S01]  /*4050*/  IMAD.HI R2, R2, 0x4, RZ ;  /* 0x0000000402027827 */ /* 0x000fe200078e02ff */
[----:B------:R-:W-:Y:S01]  /*4060*/  STG.E.U16 desc[UR18][R26.64], R47 ;  /* 0x0000002f1a007986 */ /* 0x000fe2000c101512 */
[----:B-1----:R-:W-:-:S03]  /*4070*/  PRMT R4, R8, 0x7632, R4 ;  /* 0x0000763208047816 */ /* 0x002fc60000000004 */
[----:B------:R-:W-:Y:S01]  /*4080*/  STG.E.U16 desc[UR18][R28.64], R8 ;  /* 0x000000081c007986 */ /* 0x000fe2000c101512 */
[----:B------:R-:W-:Y:S02]  /*4090*/  PRMT R19, R9, 0x7632, R19 ;  /* 0x0000763209137816 */ /* 0x000fe40000000013 */
[----:B--2---:R-:W-:Y:S01]  /*40a0*/  PRMT R21, R10, 0x7632, R21 ;  /* 0x000076320a157816 */ /* 0x004fe20000000015 */
[----:B------:R-:W-:Y:S01]  /*40b0*/  STG.E.U16 desc[UR18][R30.64], R9 ;  /* 0x000000091e007986 */ /* 0x000fe2000c101512 */
[----:B------:R-:W-:-:S03]  /*40c0*/  PRMT R12, R11, 0x7632, R12 ;  /* 0x000076320b0c7816 */ /* 0x000fc6000000000c */
[----:B------:R-:W-:Y:S04]  /*40d0*/  STG.E.U16 desc[UR18][R32.64], R10 ;  /* 0x0000000a20007986 */ /* 0x000fe8000c101512 */
[----:B------:R-:W-:Y:S04]  /*40e0*/  STG.E.U16 desc[UR18][R34.64], R11 ;  /* 0x0000000b22007986 */ /* 0x000fe8000c101512 */
[----:B------:R0:W-:Y:S04]  /*40f0*/  STG.E.U16 desc[UR18][R36.64], R4 ;  /* 0x0000000424007986 */ /* 0x0001e8000c101512 */
[----:B------:R1:W-:Y:S04]  /*4100*/  STG.E.U16 desc[UR18][R38.64], R19 ;  /* 0x0000001326007986 */ /* 0x0003e8000c101512 */
[----:B------:R1:W-:Y:S04]  /*4110*/  STG.E.U16 desc[UR18][R42.64], R21 ;  /* 0x000000152a007986 */ /* 0x0003e8000c101512 */
[----:B------:R1:W-:Y:S01]  /*4120*/  STG.E.U16 desc[UR18][R44.64], R12 ;  /* 0x0000000c2c007986 */ /* 0x0003e2000c101512 */
[----:B------:R-:W-:Y:S01]  /*4130*/  BAR.SYNC.DEFER_BLOCKING 0x0 ;  /* 0x0000000000007b1d */ /* 0x000fe20000010000 */
[----:B0-----:R-:W-:-:S04]  /*4140*/  IADD3 R4, P0, P1, R5, UR6, R6 ;  /* 0x0000000605047c10 */ /* 0x001fc8000f91e006 */
[----:B------:R-:W-:Y:S01]  /*4150*/  IADD3.X R5, R2, UR5, R7, P0, P1 ;  /* 0x0000000502057c10 */ /* 0x000fe200087e2407 */
[----:B------:R1:W-:Y:S02]  /*4160*/  STS.64 [R0+UR11], R40 ;  /* 0x0000002800007988 */ /* 0x0003e40008000a0b */
[----:B------:R-:W-:Y:S06]  /*4170*/  BAR.SYNC.DEFER_BLOCKING 0x0 ;  /* 0x0000000000007b1d */ /* 0x000fec0000010000 */
[----:B------:R-:W-:Y:S05]  /*4180*/  @P2 EXIT ;  /* 0x000000000000294d */ /* 0x000fea0003800000 */
[----:B------:R-:W0:Y:S04]  /*4190*/  LDS R3, [R3] ;  /* 0x0000000003037984 */ /* 0x000e280000000800 */
[----:B0-----:R-:W-:Y:S01]  /*41a0*/  STG.E desc[UR18][R4.64], R3 ;  /* 0x0000000304007986 */ /* 0x001fe2000c101912 */
[----:B------:R-:W-:Y:S05]  /*41b0*/  EXIT ;  /* 0x000000000000794d */ /* 0x000fea0003800000 */
.L_x_2:
[----:B------:R-:W-:-:S00]  /*41c0*/  BRA `(.L_x_2) ;  /* 0xfffffffc00fc7947 */ /* 0x000fc0000383ffff */
[----:B------:R-:W-:-:S00]  /*41d0*/  NOP ;  /* 0x0000000000007918 */ /* 0x000fc00000000000 */
        /* <DEDUP_REMOVED lines=10> */
.L_x_3:


//--------------------- .nv.global.init           --------------------------
	.section	.nv.global.init,"aw",@progbits
.nv.global.init:
	.type		_$_str,@object
	.size		_$_str,(.L_0 - _$_str)
_$_str:
        /*0000*/ 	.byte	0x5f, 0x5f, 0x43, 0x55, 0x44, 0x41, 0x5f, 0x46, 0x54, 0x5a, 0x00
.L_0:


//--------------------- .nv.shared.attn_fwd       --------------------------
	.section	.nv.shared.attn_fwd,"aw",@nobits
	.sectionflags	@""
	.align	16
	.zero		1024


//--------------------- .nv.shared.reserved.0     --------------------------
	.section	.nv.shared.reserved.0,"aw",@nobits
	.weak		__nv_reservedSMEM_offset_0_alias
	.size		__nv_reservedSMEM_offset_0_alias, 0, 0
	.other		__nv_reservedSMEM_offset_0_alias,@"STO_CUDA_RESERVED_SHARED STV_DEFAULT"
__nv_reservedSMEM_offset_0_alias:
	.zero		0


//--------------------- .nv.constant0.attn_fwd    --------------------------
	.section	.nv.constant0.attn_fwd,"a",@progbits
	.sectionflags	@""
	.align	4
.nv.constant0.attn_fwd:
	.zero		664


//--------------------- SYMBOLS --------------------------

	.type		.nv.reservedSmem.offset0,@object
	.size		.nv.reservedSmem.offset0,0x4
